	.target	sm_100a

	.elftype	@"ET_EXEC"


//--------------------- .note.nv.tkinfo           --------------------------
	.section	.note.nv.tkinfo,"",@"SHT_NOTE"
	.sectionflags	@"SHF_NOTE_NV_TKINFO"
	.tkinfo
        /*0018*/ 	.word	0x00000002
        /*0030*/ 	.string	""
        /*0030*/ 	.string	"ptxas"
        /*0030*/ 	.string	"Cuda compilation tools, release 13.0, V13.0.88"
        /*0030*/ 	.string	"Build cuda_13.0.r13.0/compiler.36424714_0"
        /*0030*/ 	.string	"-arch sm_100a -m 64 "



//--------------------- .note.nv.cuinfo           --------------------------
	.section	.note.nv.cuinfo,"",@"SHT_NOTE"
	.sectionflags	@"SHF_NOTE_NV_CUINFO"
        /*0018*/ 	.short	0x0002
        /*001a*/ 	.short	0x0064
        /*001c*/ 	.short	0x0082
	.zero		2


//--------------------- .nv.info                  --------------------------
	.section	.nv.info,"",@"SHT_CUDA_INFO"
	.align	4


	//----- nvinfo : EIATTR_REGCOUNT
	.align		4
        /*0000*/ 	.byte	0x04, 0x2f
        /*0002*/ 	.short	(.L_19 - .L_18)
	.align		4
.L_18:
        /*0004*/ 	.word	index@(_ZN7cutlass13device_kernelINS_4gemm6kernel13GemmUniversalIN4cute5tupleIJiiiiEEENS1_10collective13CollectiveMmaINS1_35MainloopSm100TmaUmmaWarpSpecializedILi7ELi2ELi4ENS5_IJNS4_1CILi1EEESB_SB_EEEEENS5_IJNSA_ILi64EEENSA_ILi128EEESF_EEENS_12float_e5m2_tENS5_IJlSB_lEEESH_SI_NS4_8TiledMMAINS4_8MMA_AtomIJNS4_10MMA_TraitsINS4_19SM100_MMA_F8F6F4_SSEJSH_SH_fSE_SF_NS4_17integral_constantINS4_4UMMA5MajorELSP_0EEESQ_NSN_INSO_7ScaleInELSR_0EEESS_EEEEEENS4_6LayoutISC_NS5_IJNSA_ILi0EEESW_SW_EEEEENS5_IJNS4_10UnderscoreESZ_SZ_EEEEENS4_13SM90_TMA_LOADENS4_14ComposedLayoutINS4_7SwizzleILi3ELi4ELi3EEENS4_18smem_ptr_flag_bitsILi8EEENSV_INS5_IJNSA_ILi8EEESF_EEENS5_IJSF_SB_EEEEEEEvNS4_8identityES12_S1C_vS1D_EENS_8epilogue10collective18CollectiveEpilogueINS1F_23Sm100TmaWarpSpecializedILi2ELi2ELi32ELb0ELb0EEEJSG_NS5_IJNSV_ISE_SB_EES1K_EEESH_SI_SH_SI_NS1F_6fusion15FusionCallbacksIS1J_NS1M_17LinearCombinationISH_fSH_fLNS_15FloatRoundStyleE2EEESG_S1L_JEEENS4_5SM1004TMEM4LOAD26SM100_TMEM_LOAD_16dp32b32xES12_NS13_INS14_ILi2ELi4ELi3EEES17_NSV_INS5_IJS18_SE_EEENS5_IJSE_SB_EEEEEEENS4_39AutoVectorizingCopyWithAssumedAlignmentILi128EEENS4_14SM90_TMA_STOREES20_S22_S22_EEEvvEEEEvNT_6ParamsE)
        /*0008*/ 	.word	0x00000080


	//----- nvinfo : EIATTR_FRAME_SIZE
	.align		4
.L_19:
        /*000c*/ 	.byte	0x04, 0x11
        /*000e*/ 	.short	(.L_21 - .L_20)
	.align		4
.L_20:
        /*0010*/ 	.word	index@($__internal_2_$__cuda_sm10x_tcgen05_guardrail_trap_unallocated_columns_being_dealloced)
        /*0014*/ 	.word	0x00000000


	//----- nvinfo : EIATTR_FRAME_SIZE
	.align		4
.L_21:
        /*0018*/ 	.byte	0x04, 0x11
        /*001a*/ 	.short	(.L_23 - .L_22)
	.align		4
.L_22:
        /*001c*/ 	.word	index@($__internal_1_$__cuda_sm10x_tcgen05_guardrail_trap_phase_invalid_during_alloc)
        /*0020*/ 	.word	0x00000000


	//----- nvinfo : EIATTR_FRAME_SIZE
	.align		4
.L_23:
        /*0024*/ 	.byte	0x04, 0x11
        /*0026*/ 	.short	(.L_25 - .L_24)
	.align		4
.L_24:
        /*0028*/ 	.word	index@($__internal_0_$__cuda_sm10x_tcgen05_guardrail_trap_col_being_dealloced_not_returned_by_alloc)
        /*002c*/ 	.word	0x00000000


	//----- nvinfo : EIATTR_FRAME_SIZE
	.align		4
.L_25:
        /*0030*/ 	.byte	0x04, 0x11
        /*0032*/ 	.short	(.L_27 - .L_26)
	.align		4
.L_26:
        /*0034*/ 	.word	index@(_ZN7cutlass13device_kernelINS_4gemm6kernel13GemmUniversalIN4cute5tupleIJiiiiEEENS1_10collective13CollectiveMmaINS1_35MainloopSm100TmaUmmaWarpSpecializedILi7ELi2ELi4ENS5_IJNS4_1CILi1EEESB_SB_EEEEENS5_IJNSA_ILi64EEENSA_ILi128EEESF_EEENS_12float_e5m2_tENS5_IJlSB_lEEESH_SI_NS4_8TiledMMAINS4_8MMA_AtomIJNS4_10MMA_TraitsINS4_19SM100_MMA_F8F6F4_SSEJSH_SH_fSE_SF_NS4_17integral_constantINS4_4UMMA5MajorELSP_0EEESQ_NSN_INSO_7ScaleInELSR_0EEESS_EEEEEENS4_6LayoutISC_NS5_IJNSA_ILi0EEESW_SW_EEEEENS5_IJNS4_10UnderscoreESZ_SZ_EEEEENS4_13SM90_TMA_LOADENS4_14ComposedLayoutINS4_7SwizzleILi3ELi4ELi3EEENS4_18smem_ptr_flag_bitsILi8EEENSV_INS5_IJNSA_ILi8EEESF_EEENS5_IJSF_SB_EEEEEEEvNS4_8identityES12_S1C_vS1D_EENS_8epilogue10collective18CollectiveEpilogueINS1F_23Sm100TmaWarpSpecializedILi2ELi2ELi32ELb0ELb0EEEJSG_NS5_IJNSV_ISE_SB_EES1K_EEESH_SI_SH_SI_NS1F_6fusion15FusionCallbacksIS1J_NS1M_17LinearCombinationISH_fSH_fLNS_15FloatRoundStyleE2EEESG_S1L_JEEENS4_5SM1004TMEM4LOAD26SM100_TMEM_LOAD_16dp32b32xES12_NS13_INS14_ILi2ELi4ELi3EEES17_NSV_INS5_IJS18_SE_EEENS5_IJSE_SB_EEEEEEENS4_39AutoVectorizingCopyWithAssumedAlignmentILi128EEENS4_14SM90_TMA_STOREES20_S22_S22_EEEvvEEEEvNT_6ParamsE)
        /*0038*/ 	.word	0x00000000


	//----- nvinfo : EIATTR_MIN_STACK_SIZE
	.align		4
.L_27:
        /*003c*/ 	.byte	0x04, 0x12
        /*003e*/ 	.short	(.L_29 - .L_28)
	.align		4
.L_28:
        /*0040*/ 	.word	index@(_ZN7cutlass13device_kernelINS_4gemm6kernel13GemmUniversalIN4cute5tupleIJiiiiEEENS1_10collective13CollectiveMmaINS1_35MainloopSm100TmaUmmaWarpSpecializedILi7ELi2ELi4ENS5_IJNS4_1CILi1EEESB_SB_EEEEENS5_IJNSA_ILi64EEENSA_ILi128EEESF_EEENS_12float_e5m2_tENS5_IJlSB_lEEESH_SI_NS4_8TiledMMAINS4_8MMA_AtomIJNS4_10MMA_TraitsINS4_19SM100_MMA_F8F6F4_SSEJSH_SH_fSE_SF_NS4_17integral_constantINS4_4UMMA5MajorELSP_0EEESQ_NSN_INSO_7ScaleInELSR_0EEESS_EEEEEENS4_6LayoutISC_NS5_IJNSA_ILi0EEESW_SW_EEEEENS5_IJNS4_10UnderscoreESZ_SZ_EEEEENS4_13SM90_TMA_LOADENS4_14ComposedLayoutINS4_7SwizzleILi3ELi4ELi3EEENS4_18smem_ptr_flag_bitsILi8EEENSV_INS5_IJNSA_ILi8EEESF_EEENS5_IJSF_SB_EEEEEEEvNS4_8identityES12_S1C_vS1D_EENS_8epilogue10collective18CollectiveEpilogueINS1F_23Sm100TmaWarpSpecializedILi2ELi2ELi32ELb0ELb0EEEJSG_NS5_IJNSV_ISE_SB_EES1K_EEESH_SI_SH_SI_NS1F_6fusion15FusionCallbacksIS1J_NS1M_17LinearCombinationISH_fSH_fLNS_15FloatRoundStyleE2EEESG_S1L_JEEENS4_5SM1004TMEM4LOAD26SM100_TMEM_LOAD_16dp32b32xES12_NS13_INS14_ILi2ELi4ELi3EEES17_NSV_INS5_IJS18_SE_EEENS5_IJSE_SB_EEEEEEENS4_39AutoVectorizingCopyWithAssumedAlignmentILi128EEENS4_14SM90_TMA_STOREES20_S22_S22_EEEvvEEEEvNT_6ParamsE)
        /*0044*/ 	.word	0x00000000
.L_29:


//--------------------- .nv.compat                --------------------------
	.section	.nv.compat,"",@"SHT_CUDA_COMPAT_INFO"
	.align	4
        /*0000*/ 	.byte	0x02, 0x09, 0x01, 0x00, 0x02, 0x02, 0x02, 0x00, 0x02, 0x05, 0x05, 0x00, 0x03, 0x07, 0x01, 0x01
        /*0010*/ 	.byte	0x02, 0x03, 0x01, 0x00, 0x02, 0x06, 0x01, 0x00, 0x04, 0x0b, 0x08, 0x00, 0x09, 0x00, 0x00, 0x00
        /*0020*/ 	.byte	0x00, 0x00, 0x00, 0x00


//--------------------- .nv.info._ZN7cutlass13device_kernelINS_4gemm6kernel13GemmUniversalIN4cute5tupleIJiiiiEEENS1_10collective13CollectiveMmaINS1_35MainloopSm100TmaUmmaWarpSpecializedILi7ELi2ELi4ENS5_IJNS4_1CILi1EEESB_SB_EEEEENS5_IJNSA_ILi64EEENSA_ILi128EEESF_EEENS_12float_e5m2_tENS5_IJlSB_lEEESH_SI_NS4_8TiledMMAINS4_8MMA_AtomIJNS4_10MMA_TraitsINS4_19SM100_MMA_F8F6F4_SSEJSH_SH_fSE_SF_NS4_17integral_constantINS4_4UMMA5MajorELSP_0EEESQ_NSN_INSO_7ScaleInELSR_0EEESS_EEEEEENS4_6LayoutISC_NS5_IJNSA_ILi0EEESW_SW_EEEEENS5_IJNS4_10UnderscoreESZ_SZ_EEEEENS4_13SM90_TMA_LOADENS4_14ComposedLayoutINS4_7SwizzleILi3ELi4ELi3EEENS4_18smem_ptr_flag_bitsILi8EEENSV_INS5_IJNSA_ILi8EEESF_EEENS5_IJSF_SB_EEEEEEEvNS4_8identityES12_S1C_vS1D_EENS_8epilogue10collective18CollectiveEpilogueINS1F_23Sm100TmaWarpSpecializedILi2ELi2ELi32ELb0ELb0EEEJSG_NS5_IJNSV_ISE_SB_EES1K_EEESH_SI_SH_SI_NS1F_6fusion15FusionCallbacksIS1J_NS1M_17LinearCombinationISH_fSH_fLNS_15FloatRoundStyleE2EEESG_S1L_JEEENS4_5SM1004TMEM4LOAD26SM100_TMEM_LOAD_16dp32b32xES12_NS13_INS14_ILi2ELi4ELi3EEES17_NSV_INS5_IJS18_SE_EEENS5_IJSE_SB_EEEEEEENS4_39AutoVectorizingCopyWithAssumedAlignmentILi128EEENS4_14SM90_TMA_STOREES20_S22_S22_EEEvvEEEEvNT_6ParamsE --------------------------
	.section	.nv.info._ZN7cutlass13device_kernelINS_4gemm6kernel13GemmUniversalIN4cute5tupleIJiiiiEEENS1_10collective13CollectiveMmaINS1_35MainloopSm100TmaUmmaWarpSpecializedILi7ELi2ELi4ENS5_IJNS4_1CILi1EEESB_SB_EEEEENS5_IJNSA_ILi64EEENSA_ILi128EEESF_EEENS_12float_e5m2_tENS5_IJlSB_lEEESH_SI_NS4_8TiledMMAINS4_8MMA_AtomIJNS4_10MMA_TraitsINS4_19SM100_MMA_F8F6F4_SSEJSH_SH_fSE_SF_NS4_17integral_constantINS4_4UMMA5MajorELSP_0EEESQ_NSN_INSO_7ScaleInELSR_0EEESS_EEEEEENS4_6LayoutISC_NS5_IJNSA_ILi0EEESW_SW_EEEEENS5_IJNS4_10UnderscoreESZ_SZ_EEEEENS4_13SM90_TMA_LOADENS4_14ComposedLayoutINS4_7SwizzleILi3ELi4ELi3EEENS4_18smem_ptr_flag_bitsILi8EEENSV_INS5_IJNSA_ILi8EEESF_EEENS5_IJSF_SB_EEEEEEEvNS4_8identityES12_S1C_vS1D_EENS_8epilogue10collective18CollectiveEpilogueINS1F_23Sm100TmaWarpSpecializedILi2ELi2ELi32ELb0ELb0EEEJSG_NS5_IJNSV_ISE_SB_EES1K_EEESH_SI_SH_SI_NS1F_6fusion15FusionCallbacksIS1J_NS1M_17LinearCombinationISH_fSH_fLNS_15FloatRoundStyleE2EEESG_S1L_JEEENS4_5SM1004TMEM4LOAD26SM100_TMEM_LOAD_16dp32b32xES12_NS13_INS14_ILi2ELi4ELi3EEES17_NSV_INS5_IJS18_SE_EEENS5_IJSE_SB_EEEEEEENS4_39AutoVectorizingCopyWithAssumedAlignmentILi128EEENS4_14SM90_TMA_STOREES20_S22_S22_EEEvvEEEEvNT_6ParamsE,"",@"SHT_CUDA_INFO"
	.sectionflags	@""
	.align	4


	//----- nvinfo : EIATTR_CUDA_API_VERSION
	.align		4
        /*0000*/ 	.byte	0x04, 0x37
        /*0002*/ 	.short	(.L_31 - .L_30)
.L_30:
        /*0004*/ 	.word	0x00000082


	//----- nvinfo : EIATTR_KPARAM_INFO
	.align		4
.L_31:
        /*0008*/ 	.byte	0x04, 0x17
        /*000a*/ 	.short	(.L_33 - .L_32)
.L_32:
        /*000c*/ 	.word	0x00000000
        /*0010*/ 	.short	0x0000
        /*0012*/ 	.short	0x0000
        /*0014*/ 	.byte	0x00, 0xf0, 0x01, 0x20


	//----- nvinfo : EIATTR_AT_ENTRY_FRAGMENTS
	.align		4
.L_33:
        /*0018*/ 	.byte	0x04, 0x4f
        /*001a*/ 	.short	(.L_35 - .L_34)


	//   ....[0]....
.L_34:
        /*001c*/ 	.word	0x00000006


	//----- nvinfo : EIATTR_RESERVED_SMEM_USED
	.align		4
.L_35:
        /*0020*/ 	.byte	0x01, 0x41
	.zero		2


	//----- nvinfo : EIATTR_SPARSE_MMA_MASK
	.align		4
        /*0024*/ 	.byte	0x03, 0x50
        /*0026*/ 	.short	0x0000


	//----- nvinfo : EIATTR_TCGEN05_1CTA_USED
	.align		4
        /*0028*/ 	.byte	0x01, 0x51
	.zero		2


	//----- nvinfo : EIATTR_MAXREG_COUNT
	.align		4
        /*002c*/ 	.byte	0x03, 0x1b
        /*002e*/ 	.short	0x00ff


	//----- nvinfo : EIATTR_NUM_BARRIERS
	.align		4
        /*0030*/ 	.byte	0x02, 0x4c
        /*0032*/ 	.byte	0x07
	.zero		1


	//----- nvinfo : EIATTR_EXTERNS
	.align		4
        /*0034*/ 	.byte	0x04, 0x0f
        /*0036*/ 	.short	(.L_37 - .L_36)


	//   ....[0]....
	.align		4
.L_36:
        /*0038*/ 	.word	index@(__assertfail)


	//----- nvinfo : EIATTR_MERCURY_ISA_VERSION
	.align		4
.L_37:
        /*003c*/ 	.byte	0x03, 0x5f
        /*003e*/ 	.short	0x0101


	//----- nvinfo : EIATTR_INT_WARP_WIDE_INSTR_OFFSETS
	.align		4
        /*0040*/ 	.byte	0x04, 0x31
        /*0042*/ 	.short	(.L_39 - .L_38)


	//   ....[0]....
.L_38:
        /*0044*/ 	.word	0x00001e10


	//   ....[1]....
        /*0048*/ 	.word	0x00003a70


	//   ....[2]....
        /*004c*/ 	.word	0x00003a90


	//   ....[3]....
        /*0050*/ 	.word	0x00003ac0


	//   ....[4]....
        /*0054*/ 	.word	0x000043f0


	//   ....[5]....
        /*0058*/ 	.word	0x00004460


	//   ....[6]....
        /*005c*/ 	.word	0x00004640


	//   ....[7]....
        /*0060*/ 	.word	0x000047a0


	//----- nvinfo : EIATTR_COOP_GROUP_MASK_REGIDS
	.align		4
.L_39:
        /*0064*/ 	.byte	0x04, 0x29
        /*0066*/ 	.short	(.L_41 - .L_40)


	//   ....[0]....
.L_40:
        /*0068*/ 	.word	0xffffffff


	//   ....[1]....
        /*006c*/ 	.word	0xffffffff


	//   ....[2]....
        /*0070*/ 	.word	0xffffffff


	//   ....[3]....
        /*0074*/ 	.word	0xffffffff


	//   ....[4]....
        /*0078*/ 	.word	0xffffffff


	//   ....[5]....
        /*007c*/ 	.word	0xffffffff


	//   ....[6]....
        /*0080*/ 	.word	0xffffffff


	//   ....[7]....
        /*0084*/ 	.word	0xffffffff


	//   ....[8]....
        /*0088*/ 	.word	0xffffffff


	//   ....[9]....
        /*008c*/ 	.word	0xffffffff


	//   ....[10]....
        /*0090*/ 	.word	0xffffffff


	//   ....[11]....
        /*0094*/ 	.word	0xffffffff


	//   ....[12]....
        /*0098*/ 	.word	0xffffffff


	//----- nvinfo : EIATTR_COOP_GROUP_INSTR_OFFSETS
	.align		4
.L_41:
        /*009c*/ 	.byte	0x04, 0x28
        /*009e*/ 	.short	(.L_43 - .L_42)


	//   ....[0]....
.L_42:
        /*00a0*/ 	.word	0x00000090


	//   ....[1]....
        /*00a4*/ 	.word	0x000004d0


	//   ....[2]....
        /*00a8*/ 	.word	0x000006a0


	//   ....[3]....
        /*00ac*/ 	.word	0x00000800


	//   ....[4]....
        /*00b0*/ 	.word	0x00000900


	//   ....[5]....
        /*00b4*/ 	.word	0x00000a70


	//   ....[6]....
        /*00b8*/ 	.word	0x00000c10


	//   ....[7]....
        /*00bc*/ 	.word	0x00001cf0


	//   ....[8]....
        /*00c0*/ 	.word	0x00002c80


	//   ....[9]....
        /*00c4*/ 	.word	0x00002e90


	//   ....[10]....
        /*00c8*/ 	.word	0x00002ec0


	//   ....[11]....
        /*00cc*/ 	.word	0x00003950


	//   ....[12]....
        /*00d0*/ 	.word	0x00003b80


	//----- nvinfo : EIATTR_VRC_CTA_INIT_COUNT
	.align		4
.L_43:
        /*00d4*/ 	.byte	0x02, 0x4a
        /*00d6*/ 	.byte	0x80
	.zero		1


	//----- nvinfo : EIATTR_SYSCALL_OFFSETS
	.align		4
        /*00d8*/ 	.byte	0x04, 0x46
        /*00da*/ 	.short	(.L_45 - .L_44)


	//   ....[0]....
.L_44:
        /*00dc*/ 	.word	0x000051e0


	//   ....[1]....
        /*00e0*/ 	.word	0x00005320


	//   ....[2]....
        /*00e4*/ 	.word	0x00005b20


	//   ....[3]....
        /*00e8*/ 	.word	0x000068b0


	//----- nvinfo : EIATTR_MBARRIER_INSTR_OFFSETS
	.align		4
.L_45:
        /*00ec*/ 	.byte	0x04, 0x39
        /*00ee*/ 	.short	(.L_47 - .L_46)


	//   ....[0]....
.L_46:
        /*00f0*/ 	.word	0x000005b0
        /*00f4*/ 	.word	0x000000ff
        /*00f8*/ 	.word	0x00000000
        /*00fc*/ 	.short	0x0100
        /*00fe*/ 	.byte	0x05
	.zero		1


	//   ....[1]....
        /*0100*/ 	.word	0x000005c0
        /*0104*/ 	.word	0x000000ff
        /*0108*/ 	.word	0x00000038
        /*010c*/ 	.short	0x0100
        /*010e*/ 	.byte	0x05
	.zero		1


	//   ....[2]....
        /*0110*/ 	.word	0x000005d0
        /*0114*/ 	.word	0x000000ff
        /*0118*/ 	.word	0x00000008
        /*011c*/ 	.short	0x0100
        /*011e*/ 	.byte	0x05
	.zero		1


	//   ....[3]....
        /*0120*/ 	.word	0x000005e0
        /*0124*/ 	.word	0x000000ff
        /*0128*/ 	.word	0x00000040
        /*012c*/ 	.short	0x0100
        /*012e*/ 	.byte	0x05
	.zero		1


	//   ....[4]....
        /*0130*/ 	.word	0x000005f0
        /*0134*/ 	.word	0x000000ff
        /*0138*/ 	.word	0x00000010
        /*013c*/ 	.short	0x0100
        /*013e*/ 	.byte	0x05
	.zero		1


	//   ....[5]....
        /*0140*/ 	.word	0x00000600
        /*0144*/ 	.word	0x000000ff
        /*0148*/ 	.word	0x00000048
        /*014c*/ 	.short	0x0100
        /*014e*/ 	.byte	0x05
	.zero		1


	//   ....[6]....
        /*0150*/ 	.word	0x00000610
        /*0154*/ 	.word	0x000000ff
        /*0158*/ 	.word	0x00000018
        /*015c*/ 	.short	0x0100
        /*015e*/ 	.byte	0x05
	.zero		1


	//   ....[7]....
        /*0160*/ 	.word	0x00000620
        /*0164*/ 	.word	0x000000ff
        /*0168*/ 	.word	0x00000050
        /*016c*/ 	.short	0x0100
        /*016e*/ 	.byte	0x05
	.zero		1


	//   ....[8]....
        /*0170*/ 	.word	0x00000630
        /*0174*/ 	.word	0x000000ff
        /*0178*/ 	.word	0x00000020
        /*017c*/ 	.short	0x0100
        /*017e*/ 	.byte	0x05
	.zero		1


	//   ....[9]....
        /*0180*/ 	.word	0x00000640
        /*0184*/ 	.word	0x000000ff
        /*0188*/ 	.word	0x00000058
        /*018c*/ 	.short	0x0100
        /*018e*/ 	.byte	0x05
	.zero		1


	//   ....[10]....
        /*0190*/ 	.word	0x00000650
        /*0194*/ 	.word	0x000000ff
        /*0198*/ 	.word	0x00000028
        /*019c*/ 	.short	0x0100
        /*019e*/ 	.byte	0x05
	.zero		1


	//   ....[11]....
        /*01a0*/ 	.word	0x00000660
        /*01a4*/ 	.word	0x000000ff
        /*01a8*/ 	.word	0x00000060
        /*01ac*/ 	.short	0x0100
        /*01ae*/ 	.byte	0x05
	.zero		1


	//   ....[12]....
        /*01b0*/ 	.word	0x00000670
        /*01b4*/ 	.word	0x000000ff
        /*01b8*/ 	.word	0x00000030
        /*01bc*/ 	.short	0x0100
        /*01be*/ 	.byte	0x05
	.zero		1


	//   ....[13]....
        /*01c0*/ 	.word	0x00000680
        /*01c4*/ 	.word	0x000000ff
        /*01c8*/ 	.word	0x00000068
        /*01cc*/ 	.short	0x0100
        /*01ce*/ 	.byte	0x05
	.zero		1


	//   ....[14]....
        /*01d0*/ 	.word	0x000007b0
        /*01d4*/ 	.word	0x000000ff
        /*01d8*/ 	.word	0x00000070
        /*01dc*/ 	.short	0x0100
        /*01de*/ 	.byte	0x07
	.zero		1


	//   ....[15]....
        /*01e0*/ 	.word	0x000007c0
        /*01e4*/ 	.word	0x000000ff
        /*01e8*/ 	.word	0x00000080
        /*01ec*/ 	.short	0x0100
        /*01ee*/ 	.byte	0x07
	.zero		1


	//   ....[16]....
        /*01f0*/ 	.word	0x000007d0
        /*01f4*/ 	.word	0x000000ff
        /*01f8*/ 	.word	0x00000078
        /*01fc*/ 	.short	0x0100
        /*01fe*/ 	.byte	0x07
	.zero		1


	//   ....[17]....
        /*0200*/ 	.word	0x000007e0
        /*0204*/ 	.word	0x000000ff
        /*0208*/ 	.word	0x00000088
        /*020c*/ 	.short	0x0100
        /*020e*/ 	.byte	0x07
	.zero		1


	//   ....[18]....
        /*0210*/ 	.word	0x000008d0
        /*0214*/ 	.word	0x000000ff
        /*0218*/ 	.word	0x00000090
        /*021c*/ 	.short	0x0100
        /*021e*/ 	.byte	0x05
	.zero		1


	//   ....[19]....
        /*0220*/ 	.word	0x000008e0
        /*0224*/ 	.word	0x000000ff
        /*0228*/ 	.word	0x00000098
        /*022c*/ 	.short	0x0100
        /*022e*/ 	.byte	0x05
	.zero		1


	//   ....[20]....
        /*0230*/ 	.word	0x00000a20
        /*0234*/ 	.word	0x000000ff
        /*0238*/ 	.word	0x000000a0
        /*023c*/ 	.short	0x0100
        /*023e*/ 	.byte	0x05
	.zero		1


	//   ....[21]....
        /*0240*/ 	.word	0x00000a30
        /*0244*/ 	.word	0x000000ff
        /*0248*/ 	.word	0x000000b0
        /*024c*/ 	.short	0x0100
        /*024e*/ 	.byte	0x05
	.zero		1


	//   ....[22]....
        /*0250*/ 	.word	0x00000a40
        /*0254*/ 	.word	0x000000ff
        /*0258*/ 	.word	0x000000a8
        /*025c*/ 	.short	0x0100
        /*025e*/ 	.byte	0x05
	.zero		1


	//   ....[23]....
        /*0260*/ 	.word	0x00000a50
        /*0264*/ 	.word	0x000000ff
        /*0268*/ 	.word	0x000000b8
        /*026c*/ 	.short	0x0100
        /*026e*/ 	.byte	0x05
	.zero		1


	//   ....[24]....
        /*0270*/ 	.word	0x00000b80
        /*0274*/ 	.word	0x000000ff
        /*0278*/ 	.word	0x000000c0
        /*027c*/ 	.short	0x0100
        /*027e*/ 	.byte	0x07
	.zero		1


	//   ....[25]....
        /*0280*/ 	.word	0x00000b90
        /*0284*/ 	.word	0x000000ff
        /*0288*/ 	.word	0x000000e0
        /*028c*/ 	.short	0x0100
        /*028e*/ 	.byte	0x07
	.zero		1


	//   ....[26]....
        /*0290*/ 	.word	0x00000ba0
        /*0294*/ 	.word	0x000000ff
        /*0298*/ 	.word	0x000000c8
        /*029c*/ 	.short	0x0100
        /*029e*/ 	.byte	0x07
	.zero		1


	//   ....[27]....
        /*02a0*/ 	.word	0x00000bb0
        /*02a4*/ 	.word	0x000000ff
        /*02a8*/ 	.word	0x000000e8
        /*02ac*/ 	.short	0x0100
        /*02ae*/ 	.byte	0x07
	.zero		1


	//   ....[28]....
        /*02b0*/ 	.word	0x00000bc0
        /*02b4*/ 	.word	0x000000ff
        /*02b8*/ 	.word	0x000000d0
        /*02bc*/ 	.short	0x0100
        /*02be*/ 	.byte	0x07
	.zero		1


	//   ....[29]....
        /*02c0*/ 	.word	0x00000bd0
        /*02c4*/ 	.word	0x000000ff
        /*02c8*/ 	.word	0x000000f0
        /*02cc*/ 	.short	0x0100
        /*02ce*/ 	.byte	0x07
	.zero		1


	//   ....[30]....
        /*02d0*/ 	.word	0x00000be0
        /*02d4*/ 	.word	0x000000ff
        /*02d8*/ 	.word	0x000000d8
        /*02dc*/ 	.short	0x0100
        /*02de*/ 	.byte	0x07
	.zero		1


	//   ....[31]....
        /*02e0*/ 	.word	0x00000bf0
        /*02e4*/ 	.word	0x000000ff
        /*02e8*/ 	.word	0x000000f8
        /*02ec*/ 	.short	0x0100
        /*02ee*/ 	.byte	0x07
	.zero		1


	//   ....[32]....
        /*02f0*/ 	.word	0x00000ce0
        /*02f4*/ 	.word	0x000000ff
        /*02f8*/ 	.word	0x00000100
        /*02fc*/ 	.short	0x0100
        /*02fe*/ 	.byte	0x05
	.zero		1


	//   ....[33]....
        /*0300*/ 	.word	0x00000cf0
        /*0304*/ 	.word	0x000000ff
        /*0308*/ 	.word	0x00000110
        /*030c*/ 	.short	0x0100
        /*030e*/ 	.byte	0x05
	.zero		1


	//   ....[34]....
        /*0310*/ 	.word	0x00000d00
        /*0314*/ 	.word	0x000000ff
        /*0318*/ 	.word	0x00000108
        /*031c*/ 	.short	0x0100
        /*031e*/ 	.byte	0x05
	.zero		1


	//   ....[35]....
        /*0320*/ 	.word	0x00000d10
        /*0324*/ 	.word	0x000000ff
        /*0328*/ 	.word	0x00000118
        /*032c*/ 	.short	0x0100
        /*032e*/ 	.byte	0x05
	.zero		1


	//   ....[36]....
        /*0330*/ 	.word	0x000015f0
        /*0334*/ 	.word	0x00000003
        /*0338*/ 	.word	0x00000110
        /*033c*/ 	.short	0x010a
        /*033e*/ 	.byte	0xff
	.zero		1


	//   ....[37]....
        /*0340*/ 	.word	0x00001620
        /*0344*/ 	.word	0x00000003
        /*0348*/ 	.word	0x00000100
        /*034c*/ 	.short	0x0101
        /*034e*/ 	.byte	0xff
	.zero		1


	//   ....[38]....
        /*0350*/ 	.word	0x000016f0
        /*0354*/ 	.word	0x000000ff
        /*0358*/ 	.word	0x00000038
        /*035c*/ 	.short	0x010a
        /*035e*/ 	.byte	0x08
	.zero		1


	//   ....[39]....
        /*0360*/ 	.word	0x00001790
        /*0364*/ 	.word	0x000000ff
        /*0368*/ 	.word	0x00000038
        /*036c*/ 	.short	0x010a
        /*036e*/ 	.byte	0x21
	.zero		1


	//   ....[40]....
        /*0370*/ 	.word	0x000018e0
        /*0374*/ 	.word	0x000000ff
        /*0378*/ 	.word	0x00000038
        /*037c*/ 	.short	0x010a
        /*037e*/ 	.byte	0x08
	.zero		1


	//   ....[41]....
        /*0380*/ 	.word	0x000019f0
        /*0384*/ 	.word	0x000000ff
        /*0388*/ 	.word	0x00000098
        /*038c*/ 	.short	0x0101
        /*038e*/ 	.byte	0x04
	.zero		1


	//   ....[42]....
        /*0390*/ 	.word	0x00001a10
        /*0394*/ 	.word	0x000000ff
        /*0398*/ 	.word	0x00000038
        /*039c*/ 	.short	0x010a
        /*039e*/ 	.byte	0x08
	.zero		1


	//   ....[43]....
        /*03a0*/ 	.word	0x00001a90
        /*03a4*/ 	.word	0x000000ff
        /*03a8*/ 	.word	0x00000038
        /*03ac*/ 	.short	0x010a
        /*03ae*/ 	.byte	0x11
	.zero		1


	//   ....[44]....
        /*03b0*/ 	.word	0x00001be0
        /*03b4*/ 	.word	0x000000ff
        /*03b8*/ 	.word	0x00000038
        /*03bc*/ 	.short	0x010a
        /*03be*/ 	.byte	0x08
	.zero		1


	//   ....[45]....
        /*03c0*/ 	.word	0x00001d20
        /*03c4*/ 	.word	0x00000002
        /*03c8*/ 	.word	0x000000a0
        /*03cc*/ 	.short	0x010a
        /*03ce*/ 	.byte	0xff
	.zero		1


	//   ....[46]....
        /*03d0*/ 	.word	0x00001de0
        /*03d4*/ 	.word	0x00000002
        /*03d8*/ 	.word	0x00000000
        /*03dc*/ 	.short	0x0101
        /*03de*/ 	.byte	0xff
	.zero		1


	//   ....[47]....
        /*03e0*/ 	.word	0x00002340
        /*03e4*/ 	.word	0x000000ff
        /*03e8*/ 	.word	0x00000000
        /*03ec*/ 	.short	0x010a
        /*03ee*/ 	.byte	0x05
	.zero		1


	//   ....[48]....
        /*03f0*/ 	.word	0x000023d0
        /*03f4*/ 	.word	0x000000ff
        /*03f8*/ 	.word	0x00000000
        /*03fc*/ 	.short	0x010a
        /*03fe*/ 	.byte	0x05
	.zero		1


	//   ....[49]....
        /*0400*/ 	.word	0x00002460
        /*0404*/ 	.word	0x000000ff
        /*0408*/ 	.word	0x00000000
        /*040c*/ 	.short	0x010a
        /*040e*/ 	.byte	0x05
	.zero		1


	//   ....[50]....
        /*0410*/ 	.word	0x000024f0
        /*0414*/ 	.word	0x000000ff
        /*0418*/ 	.word	0x00000000
        /*041c*/ 	.short	0x010a
        /*041e*/ 	.byte	0x05
	.zero		1


	//   ....[51]....
        /*0420*/ 	.word	0x00002580
        /*0424*/ 	.word	0x000000ff
        /*0428*/ 	.word	0x00000000
        /*042c*/ 	.short	0x010a
        /*042e*/ 	.byte	0x05
	.zero		1


	//   ....[52]....
        /*0430*/ 	.word	0x00002610
        /*0434*/ 	.word	0x000000ff
        /*0438*/ 	.word	0x00000000
        /*043c*/ 	.short	0x010a
        /*043e*/ 	.byte	0x05
	.zero		1


	//   ....[53]....
        /*0440*/ 	.word	0x000026b0
        /*0444*/ 	.word	0x00000000
        /*0448*/ 	.word	0x00000000
        /*044c*/ 	.short	0x010a
        /*044e*/ 	.byte	0xff
	.zero		1


	//   ....[54]....
        /*0450*/ 	.word	0x000027d0
        /*0454*/ 	.word	0x00000000
        /*0458*/ 	.word	0x00000100
        /*045c*/ 	.short	0x010a
        /*045e*/ 	.byte	0xff
	.zero		1


	//   ....[55]....
        /*0460*/ 	.word	0x00002830
        /*0464*/ 	.word	0x00000004
        /*0468*/ 	.word	0x00000000
        /*046c*/ 	.short	0x0101
        /*046e*/ 	.byte	0xff
	.zero		1


	//   ....[56]....
        /*0470*/ 	.word	0x00002850
        /*0474*/ 	.word	0x000000ff
        /*0478*/ 	.word	0x000000b0
        /*047c*/ 	.short	0x010a
        /*047e*/ 	.byte	0x05
	.zero		1


	//   ....[57]....
        /*0480*/ 	.word	0x00002970
        /*0484*/ 	.word	0x00000000
        /*0488*/ 	.word	0x000000a0
        /*048c*/ 	.short	0x010a
        /*048e*/ 	.byte	0xff
	.zero		1


	//   ....[58]....
        /*0490*/ 	.word	0x00002a80
        /*0494*/ 	.word	0x00000000
        /*0498*/ 	.word	0x00000000
        /*049c*/ 	.short	0x0101
        /*049e*/ 	.byte	0xff
	.zero		1


	//   ....[59]....
        /*04a0*/ 	.word	0x00002b10
        /*04a4*/ 	.word	0x000000ff
        /*04a8*/ 	.word	0x000000b0
        /*04ac*/ 	.short	0x0106
        /*04ae*/ 	.byte	0x05
	.zero		1


	//   ....[60]....
        /*04b0*/ 	.word	0x00002b30
        /*04b4*/ 	.word	0x000000ff
        /*04b8*/ 	.word	0x000000b0
        /*04bc*/ 	.short	0x010a
        /*04be*/ 	.byte	0x05
	.zero		1


	//   ....[61]....
        /*04c0*/ 	.word	0x00002bc0
        /*04c4*/ 	.word	0x000000ff
        /*04c8*/ 	.word	0x000000b0
        /*04cc*/ 	.short	0x0106
        /*04ce*/ 	.byte	0x04
	.zero		1


	//   ....[62]....
        /*04d0*/ 	.word	0x00002c00
        /*04d4*/ 	.word	0x00000000
        /*04d8*/ 	.word	0x000000b0
        /*04dc*/ 	.short	0x010a
        /*04de*/ 	.byte	0xff
	.zero		1


	//   ....[63]....
        /*04e0*/ 	.word	0x00003140
        /*04e4*/ 	.word	0x00000000
        /*04e8*/ 	.word	0x000000a0
        /*04ec*/ 	.short	0x010a
        /*04ee*/ 	.byte	0xff
	.zero		1


	//   ....[64]....
        /*04f0*/ 	.word	0x00003240
        /*04f4*/ 	.word	0x00000003
        /*04f8*/ 	.word	0x00000000
        /*04fc*/ 	.short	0x0101
        /*04fe*/ 	.byte	0xff
	.zero		1


	//   ....[65]....
        /*0500*/ 	.word	0x00003250
        /*0504*/ 	.word	0x000000ff
        /*0508*/ 	.word	0x00000000
        /*050c*/ 	.short	0x010a
        /*050e*/ 	.byte	0x06
	.zero		1


	//   ....[66]....
        /*0510*/ 	.word	0x000032d0
        /*0514*/ 	.word	0x000000ff
        /*0518*/ 	.word	0x000000e0
        /*051c*/ 	.short	0x010a
        /*051e*/ 	.byte	0x07
	.zero		1


	//   ....[67]....
        /*0520*/ 	.word	0x000033b0
        /*0524*/ 	.word	0x000000ff
        /*0528*/ 	.word	0x00000000
        /*052c*/ 	.short	0x010a
        /*052e*/ 	.byte	0x06
	.zero		1


	//   ....[68]....
        /*0530*/ 	.word	0x000034e0
        /*0534*/ 	.word	0x000000ff
        /*0538*/ 	.word	0x00000000
        /*053c*/ 	.short	0x010a
        /*053e*/ 	.byte	0x1a
	.zero		1


	//   ....[69]....
        /*0540*/ 	.word	0x00003780
        /*0544*/ 	.word	0x000000ff
        /*0548*/ 	.word	0x00000000
        /*054c*/ 	.short	0x010a
        /*054e*/ 	.byte	0x06
	.zero		1


	//   ....[70]....
        /*0550*/ 	.word	0x00003810
        /*0554*/ 	.word	0x000000ff
        /*0558*/ 	.word	0x00000000
        /*055c*/ 	.short	0x010a
        /*055e*/ 	.byte	0x06
	.zero		1


	//   ....[71]....
        /*0560*/ 	.word	0x000038a0
        /*0564*/ 	.word	0x000000ff
        /*0568*/ 	.word	0x00000000
        /*056c*/ 	.short	0x010a
        /*056e*/ 	.byte	0x06
	.zero		1


	//   ....[72]....
        /*0570*/ 	.word	0x00003930
        /*0574*/ 	.word	0x000000ff
        /*0578*/ 	.word	0x00000000
        /*057c*/ 	.short	0x010a
        /*057e*/ 	.byte	0x07
	.zero		1


	//   ....[73]....
        /*0580*/ 	.word	0x00003d90
        /*0584*/ 	.word	0x00000000
        /*0588*/ 	.word	0x000000a0
        /*058c*/ 	.short	0x010a
        /*058e*/ 	.byte	0xff
	.zero		1


	//   ....[74]....
        /*0590*/ 	.word	0x00003e50
        /*0594*/ 	.word	0x00000000
        /*0598*/ 	.word	0x00000000
        /*059c*/ 	.short	0x0101
        /*059e*/ 	.byte	0xff
	.zero		1


	//   ....[75]....
        /*05a0*/ 	.word	0x00004170
        /*05a4*/ 	.word	0x000000ff
        /*05a8*/ 	.word	0x00000098
        /*05ac*/ 	.short	0x010a
        /*05ae*/ 	.byte	0x07
	.zero		1


	//   ....[76]....
        /*05b0*/ 	.word	0x00004360
        /*05b4*/ 	.word	0x000000ff
        /*05b8*/ 	.word	0x00000080
        /*05bc*/ 	.short	0x010a
        /*05be*/ 	.byte	0x07
	.zero		1


	//   ....[77]....
        /*05c0*/ 	.word	0x00004530
        /*05c4*/ 	.word	0x000000ff
        /*05c8*/ 	.word	0x00000070
        /*05cc*/ 	.short	0x010b
        /*05ce*/ 	.byte	0x07
	.zero		1


	//   ....[78]....
        /*05d0*/ 	.word	0x000045a0
        /*05d4*/ 	.word	0x000000ff
        /*05d8*/ 	.word	0x00000000
        /*05dc*/ 	.short	0x0101
        /*05de*/ 	.byte	0x08
	.zero		1


	//   ....[79]....
        /*05e0*/ 	.word	0x000045d0
        /*05e4*/ 	.word	0x000000ff
        /*05e8*/ 	.word	0x00000088
        /*05ec*/ 	.short	0x010a
        /*05ee*/ 	.byte	0x07
	.zero		1


	//   ....[80]....
        /*05f0*/ 	.word	0x000047e0
        /*05f4*/ 	.word	0x000000ff
        /*05f8*/ 	.word	0x00000078
        /*05fc*/ 	.short	0x010b
        /*05fe*/ 	.byte	0x07
	.zero		1


	//   ....[81]....
        /*0600*/ 	.word	0x00004800
        /*0604*/ 	.word	0x000000ff
        /*0608*/ 	.word	0x00000000
        /*060c*/ 	.short	0x0101
        /*060e*/ 	.byte	0x0d
	.zero		1


	//   ....[82]....
        /*0610*/ 	.word	0x00004830
        /*0614*/ 	.word	0x000000ff
        /*0618*/ 	.word	0x00000080
        /*061c*/ 	.short	0x010a
        /*061e*/ 	.byte	0x07
	.zero		1


	//   ....[83]....
        /*0620*/ 	.word	0x00004870
        /*0624*/ 	.word	0x00000000
        /*0628*/ 	.word	0x00000088
        /*062c*/ 	.short	0x010a
        /*062e*/ 	.byte	0xff
	.zero		1


	//   ....[84]....
        /*0630*/ 	.word	0x00004bb0
        /*0634*/ 	.word	0x00000000
        /*0638*/ 	.word	0x000000a0
        /*063c*/ 	.short	0x010a
        /*063e*/ 	.byte	0xff
	.zero		1


	//   ....[85]....
        /*0640*/ 	.word	0x00004cc0
        /*0644*/ 	.word	0x00000000
        /*0648*/ 	.word	0x00000000
        /*064c*/ 	.short	0x0101
        /*064e*/ 	.byte	0xff
	.zero		1


	//   ....[86]....
        /*0650*/ 	.word	0x00005710
        /*0654*/ 	.word	0x00000000
        /*0658*/ 	.word	0x00000070
        /*065c*/ 	.short	0x010a
        /*065e*/ 	.byte	0xff
	.zero		1


	//   ....[87]....
        /*0660*/ 	.word	0x00005780
        /*0664*/ 	.word	0x00000071
        /*0668*/ 	.word	0x000000c0
        /*066c*/ 	.short	0x010a
        /*066e*/ 	.byte	0xff
	.zero		1


	//   ....[88]....
        /*0670*/ 	.word	0x00005860
        /*0674*/ 	.word	0x00000000
        /*0678*/ 	.word	0x00000070
        /*067c*/ 	.short	0x010a
        /*067e*/ 	.byte	0xff
	.zero		1


	//   ....[89]....
        /*0680*/ 	.word	0x000059a0
        /*0684*/ 	.word	0x00000000
        /*0688*/ 	.word	0x00000000
        /*068c*/ 	.short	0x0101
        /*068e*/ 	.byte	0xff
	.zero		1


	//   ....[90]....
        /*0690*/ 	.word	0x00005a00
        /*0694*/ 	.word	0x00000071
        /*0698*/ 	.word	0x000000c0
        /*069c*/ 	.short	0x010a
        /*069e*/ 	.byte	0xff
	.zero		1


	//   ....[91]....
        /*06a0*/ 	.word	0x00006550
        /*06a4*/ 	.word	0x00000020
        /*06a8*/ 	.word	0x00000070
        /*06ac*/ 	.short	0x010a
        /*06ae*/ 	.byte	0xff
	.zero		1


	//   ....[92]....
        /*06b0*/ 	.word	0x00006610
        /*06b4*/ 	.word	0x00000020
        /*06b8*/ 	.word	0x00000070
        /*06bc*/ 	.short	0x010a
        /*06be*/ 	.byte	0xff
	.zero		1


	//   ....[93]....
        /*06c0*/ 	.word	0x00006730
        /*06c4*/ 	.word	0x00000003
        /*06c8*/ 	.word	0x00000000
        /*06cc*/ 	.short	0x0101
        /*06ce*/ 	.byte	0xff
	.zero		1


	//   ....[94]....
        /*06d0*/ 	.word	0x00006b70
        /*06d4*/ 	.word	0x000000ff
        /*06d8*/ 	.word	0x00000000
        /*06dc*/ 	.short	0x0101
        /*06de*/ 	.byte	0x05
	.zero		1


	//   ....[95]....
        /*06e0*/ 	.word	0x000073b0
        /*06e4*/ 	.word	0x00000003
        /*06e8*/ 	.word	0x00000110
        /*06ec*/ 	.short	0x010a
        /*06ee*/ 	.byte	0xff
	.zero		1


	//   ....[96]....
        /*06f0*/ 	.word	0x00007410
        /*06f4*/ 	.word	0x00000002
        /*06f8*/ 	.word	0x00000038
        /*06fc*/ 	.short	0x010a
        /*06fe*/ 	.byte	0xff
	.zero		1


	//   ....[97]....
        /*0700*/ 	.word	0x00007470
        /*0704*/ 	.word	0x00000002
        /*0708*/ 	.word	0x00000038
        /*070c*/ 	.short	0x010a
        /*070e*/ 	.byte	0xff
	.zero		1


	//   ....[98]....
        /*0710*/ 	.word	0x000074c0
        /*0714*/ 	.word	0x00000002
        /*0718*/ 	.word	0x000000a0
        /*071c*/ 	.short	0x010a
        /*071e*/ 	.byte	0xff
	.zero		1


	//   ....[99]....
        /*0720*/ 	.word	0x00007520
        /*0724*/ 	.word	0x00000000
        /*0728*/ 	.word	0x00000000
        /*072c*/ 	.short	0x010a
        /*072e*/ 	.byte	0xff
	.zero		1


	//   ....[100]....
        /*0730*/ 	.word	0x00007580
        /*0734*/ 	.word	0x00000000
        /*0738*/ 	.word	0x00000000
        /*073c*/ 	.short	0x010a
        /*073e*/ 	.byte	0xff
	.zero		1


	//   ....[101]....
        /*0740*/ 	.word	0x000075e0
        /*0744*/ 	.word	0x00000000
        /*0748*/ 	.word	0x00000000
        /*074c*/ 	.short	0x010a
        /*074e*/ 	.byte	0xff
	.zero		1


	//   ....[102]....
        /*0750*/ 	.word	0x00007640
        /*0754*/ 	.word	0x00000000
        /*0758*/ 	.word	0x00000000
        /*075c*/ 	.short	0x010a
        /*075e*/ 	.byte	0xff
	.zero		1


	//   ....[103]....
        /*0760*/ 	.word	0x000076a0
        /*0764*/ 	.word	0x00000000
        /*0768*/ 	.word	0x00000000
        /*076c*/ 	.short	0x010a
        /*076e*/ 	.byte	0xff
	.zero		1


	//   ....[104]....
        /*0770*/ 	.word	0x00007700
        /*0774*/ 	.word	0x00000000
        /*0778*/ 	.word	0x00000000
        /*077c*/ 	.short	0x010a
        /*077e*/ 	.byte	0xff
	.zero		1


	//   ....[105]....
        /*0780*/ 	.word	0x00007750
        /*0784*/ 	.word	0x00000000
        /*0788*/ 	.word	0x00000100
        /*078c*/ 	.short	0x010a
        /*078e*/ 	.byte	0xff
	.zero		1


	//   ....[106]....
        /*0790*/ 	.word	0x000077b0
        /*0794*/ 	.word	0x00000000
        /*0798*/ 	.word	0x000000b0
        /*079c*/ 	.short	0x010a
        /*079e*/ 	.byte	0xff
	.zero		1


	//   ....[107]....
        /*07a0*/ 	.word	0x00007800
        /*07a4*/ 	.word	0x00000000
        /*07a8*/ 	.word	0x000000a0
        /*07ac*/ 	.short	0x010a
        /*07ae*/ 	.byte	0xff
	.zero		1


	//   ....[108]....
        /*07b0*/ 	.word	0x00007860
        /*07b4*/ 	.word	0x00000000
        /*07b8*/ 	.word	0x000000b0
        /*07bc*/ 	.short	0x010a
        /*07be*/ 	.byte	0xff
	.zero		1


	//   ....[109]....
        /*07c0*/ 	.word	0x000078b0
        /*07c4*/ 	.word	0x00000000
        /*07c8*/ 	.word	0x000000a0
        /*07cc*/ 	.short	0x010a
        /*07ce*/ 	.byte	0xff
	.zero		1


	//   ....[110]....
        /*07d0*/ 	.word	0x00007910
        /*07d4*/ 	.word	0x00000003
        /*07d8*/ 	.word	0x000000e0
        /*07dc*/ 	.short	0x010a
        /*07de*/ 	.byte	0xff
	.zero		1


	//   ....[111]....
        /*07e0*/ 	.word	0x00007970
        /*07e4*/ 	.word	0x00000000
        /*07e8*/ 	.word	0x00000000
        /*07ec*/ 	.short	0x010a
        /*07ee*/ 	.byte	0xff
	.zero		1


	//   ....[112]....
        /*07f0*/ 	.word	0x000079d0
        /*07f4*/ 	.word	0x00000000
        /*07f8*/ 	.word	0x00000000
        /*07fc*/ 	.short	0x010a
        /*07fe*/ 	.byte	0xff
	.zero		1


	//   ....[113]....
        /*0800*/ 	.word	0x00007a30
        /*0804*/ 	.word	0x00000000
        /*0808*/ 	.word	0x00000000
        /*080c*/ 	.short	0x010a
        /*080e*/ 	.byte	0xff
	.zero		1


	//   ....[114]....
        /*0810*/ 	.word	0x00007a90
        /*0814*/ 	.word	0x00000000
        /*0818*/ 	.word	0x00000000
        /*081c*/ 	.short	0x010a
        /*081e*/ 	.byte	0xff
	.zero		1


	//   ....[115]....
        /*0820*/ 	.word	0x00007af0
        /*0824*/ 	.word	0x00000000
        /*0828*/ 	.word	0x00000000
        /*082c*/ 	.short	0x010a
        /*082e*/ 	.byte	0xff
	.zero		1


	//   ....[116]....
        /*0830*/ 	.word	0x00007b40
        /*0834*/ 	.word	0x00000000
        /*0838*/ 	.word	0x000000a0
        /*083c*/ 	.short	0x010a
        /*083e*/ 	.byte	0xff
	.zero		1


	//   ....[117]....
        /*0840*/ 	.word	0x00007ba0
        /*0844*/ 	.word	0x00000000
        /*0848*/ 	.word	0x00000098
        /*084c*/ 	.short	0x010a
        /*084e*/ 	.byte	0xff
	.zero		1


	//   ....[118]....
        /*0850*/ 	.word	0x00007c00
        /*0854*/ 	.word	0x00000003
        /*0858*/ 	.word	0x00000080
        /*085c*/ 	.short	0x010a
        /*085e*/ 	.byte	0xff
	.zero		1


	//   ....[119]....
        /*0860*/ 	.word	0x00007c60
        /*0864*/ 	.word	0x00000003
        /*0868*/ 	.word	0x00000088
        /*086c*/ 	.short	0x010a
        /*086e*/ 	.byte	0xff
	.zero		1


	//   ....[120]....
        /*0870*/ 	.word	0x00007cc0
        /*0874*/ 	.word	0x00000000
        /*0878*/ 	.word	0x00000080
        /*087c*/ 	.short	0x010a
        /*087e*/ 	.byte	0xff
	.zero		1


	//   ....[121]....
        /*0880*/ 	.word	0x00007d10
        /*0884*/ 	.word	0x00000000
        /*0888*/ 	.word	0x000000a0
        /*088c*/ 	.short	0x010a
        /*088e*/ 	.byte	0xff
	.zero		1


	//   ....[122]....
        /*0890*/ 	.word	0x00007d60
        /*0894*/ 	.word	0x00000000
        /*0898*/ 	.word	0x00000070
        /*089c*/ 	.short	0x010a
        /*089e*/ 	.byte	0xff
	.zero		1


	//   ....[123]....
        /*08a0*/ 	.word	0x00007db0
        /*08a4*/ 	.word	0x00000071
        /*08a8*/ 	.word	0x000000c0
        /*08ac*/ 	.short	0x010a
        /*08ae*/ 	.byte	0xff
	.zero		1


	//   ....[124]....
        /*08b0*/ 	.word	0x00007e00
        /*08b4*/ 	.word	0x00000020
        /*08b8*/ 	.word	0x00000070
        /*08bc*/ 	.short	0x010a
        /*08be*/ 	.byte	0xff
	.zero		1


	//----- nvinfo : EIATTR_NUM_MBARRIERS
	.align		4
.L_47:
        /*08c0*/ 	.byte	0x03, 0x38
        /*08c2*/ 	.short	0x0024


	//----- nvinfo : EIATTR_EXIT_INSTR_OFFSETS
	.align		4
        /*08c4*/ 	.byte	0x04, 0x1c
        /*08c6*/ 	.short	(.L_49 - .L_48)


	//   ....[0]....
.L_48:
        /*08c8*/ 	.word	0x000026e0


	//   ....[1]....
        /*08cc*/ 	.word	0x00002bd0


	//   ....[2]....
        /*08d0*/ 	.word	0x00002c30


	//   ....[3]....
        /*08d4*/ 	.word	0x00003b90


	//   ....[4]....
        /*08d8*/ 	.word	0x000048a0


	//   ....[5]....
        /*08dc*/ 	.word	0x000048e0


	//   ....[6]....
        /*08e0*/ 	.word	0x000073a0


	//----- nvinfo : EIATTR_MAX_THREADS
	.align		4
.L_49:
        /*08e4*/ 	.byte	0x04, 0x05
        /*08e6*/ 	.short	(.L_51 - .L_50)
.L_50:
        /*08e8*/ 	.word	0x00000100
        /*08ec*/ 	.word	0x00000001
        /*08f0*/ 	.word	0x00000001


	//----- nvinfo : EIATTR_CRS_STACK_SIZE
	.align		4
.L_51:
        /*08f4*/ 	.byte	0x04, 0x1e
        /*08f6*/ 	.short	(.L_53 - .L_52)
.L_52:
        /*08f8*/ 	.word	0x00000000


	//----- nvinfo : EIATTR_CBANK_PARAM_SIZE
	.align		4
.L_53:
        /*08fc*/ 	.byte	0x03, 0x19
        /*08fe*/ 	.short	0x0800


	//----- nvinfo : EIATTR_PARAM_CBANK
	.align		4
        /*0900*/ 	.byte	0x04, 0x0a
        /*0902*/ 	.short	(.L_55 - .L_54)
	.align		4
.L_54:
        /*0904*/ 	.word	index@(.nv.constant0._ZN7cutlass13device_kernelINS_4gemm6kernel13GemmUniversalIN4cute5tupleIJiiiiEEENS1_10collective13CollectiveMmaINS1_35MainloopSm100TmaUmmaWarpSpecializedILi7ELi2ELi4ENS5_IJNS4_1CILi1EEESB_SB_EEEEENS5_IJNSA_ILi64EEENSA_ILi128EEESF_EEENS_12float_e5m2_tENS5_IJlSB_lEEESH_SI_NS4_8TiledMMAINS4_8MMA_AtomIJNS4_10MMA_TraitsINS4_19SM100_MMA_F8F6F4_SSEJSH_SH_fSE_SF_NS4_17integral_constantINS4_4UMMA5MajorELSP_0EEESQ_NSN_INSO_7ScaleInELSR_0EEESS_EEEEEENS4_6LayoutISC_NS5_IJNSA_ILi0EEESW_SW_EEEEENS5_IJNS4_10UnderscoreESZ_SZ_EEEEENS4_13SM90_TMA_LOADENS4_14ComposedLayoutINS4_7SwizzleILi3ELi4ELi3EEENS4_18smem_ptr_flag_bitsILi8EEENSV_INS5_IJNSA_ILi8EEESF_EEENS5_IJSF_SB_EEEEEEEvNS4_8identityES12_S1C_vS1D_EENS_8epilogue10collective18CollectiveEpilogueINS1F_23Sm100TmaWarpSpecializedILi2ELi2ELi32ELb0ELb0EEEJSG_NS5_IJNSV_ISE_SB_EES1K_EEESH_SI_SH_SI_NS1F_6fusion15FusionCallbacksIS1J_NS1M_17LinearCombinationISH_fSH_fLNS_15FloatRoundStyleE2EEESG_S1L_JEEENS4_5SM1004TMEM4LOAD26SM100_TMEM_LOAD_16dp32b32xES12_NS13_INS14_ILi2ELi4ELi3EEES17_NSV_INS5_IJS18_SE_EEENS5_IJSE_SB_EEEEEEENS4_39AutoVectorizingCopyWithAssumedAlignmentILi128EEENS4_14SM90_TMA_STOREES20_S22_S22_EEEvvEEEEvNT_6ParamsE)
        /*0908*/ 	.short	0x0380
        /*090a*/ 	.short	0x0800


	//----- nvinfo : EIATTR_SW_WAR
	.align		4
.L_55:
        /*090c*/ 	.byte	0x04, 0x36
        /*090e*/ 	.short	(.L_57 - .L_56)
.L_56:
        /*0910*/ 	.word	0x00000008
.L_57:


//--------------------- .nv.callgraph             --------------------------
	.section	.nv.callgraph,"",@"SHT_CUDA_CALLGRAPH"
	.align	4
	.sectionentsize	8
	.align		4
        /*0000*/ 	.word	0x00000000
	.align		4
        /*0004*/ 	.word	0xffffffff
	.align		4
        /*0008*/ 	.word	index@(_ZN7cutlass13device_kernelINS_4gemm6kernel13GemmUniversalIN4cute5tupleIJiiiiEEENS1_10collective13CollectiveMmaINS1_35MainloopSm100TmaUmmaWarpSpecializedILi7ELi2ELi4ENS5_IJNS4_1CILi1EEESB_SB_EEEEENS5_IJNSA_ILi64EEENSA_ILi128EEESF_EEENS_12float_e5m2_tENS5_IJlSB_lEEESH_SI_NS4_8TiledMMAINS4_8MMA_AtomIJNS4_10MMA_TraitsINS4_19SM100_MMA_F8F6F4_SSEJSH_SH_fSE_SF_NS4_17integral_constantINS4_4UMMA5MajorELSP_0EEESQ_NSN_INSO_7ScaleInELSR_0EEESS_EEEEEENS4_6LayoutISC_NS5_IJNSA_ILi0EEESW_SW_EEEEENS5_IJNS4_10UnderscoreESZ_SZ_EEEEENS4_13SM90_TMA_LOADENS4_14ComposedLayoutINS4_7SwizzleILi3ELi4ELi3EEENS4_18smem_ptr_flag_bitsILi8EEENSV_INS5_IJNSA_ILi8EEESF_EEENS5_IJSF_SB_EEEEEEEvNS4_8identityES12_S1C_vS1D_EENS_8epilogue10collective18CollectiveEpilogueINS1F_23Sm100TmaWarpSpecializedILi2ELi2ELi32ELb0ELb0EEEJSG_NS5_IJNSV_ISE_SB_EES1K_EEESH_SI_SH_SI_NS1F_6fusion15FusionCallbacksIS1J_NS1M_17LinearCombinationISH_fSH_fLNS_15FloatRoundStyleE2EEESG_S1L_JEEENS4_5SM1004TMEM4LOAD26SM100_TMEM_LOAD_16dp32b32xES12_NS13_INS14_ILi2ELi4ELi3EEES17_NSV_INS5_IJS18_SE_EEENS5_IJSE_SB_EEEEEEENS4_39AutoVectorizingCopyWithAssumedAlignmentILi128EEENS4_14SM90_TMA_STOREES20_S22_S22_EEEvvEEEEvNT_6ParamsE)
	.align		4
        /*000c*/ 	.word	index@(__assertfail)
	.align		4
        /*0010*/ 	.word	0x00000000
	.align		4
        /*0014*/ 	.word	0xfffffffe
	.align		4
        /*0018*/ 	.word	0x00000000
	.align		4
        /*001c*/ 	.word	0xfffffffd
	.align		4
        /*0020*/ 	.word	0x00000000
	.align		4
        /*0024*/ 	.word	0xfffffffc


//--------------------- .nv.constant4             --------------------------
	.section	.nv.constant4,"a",@progbits
	.align	8
	.align		8
.nv.constant4:
        /*0000*/ 	.dword	__assertfail
	.align		8
        /*0008*/ 	.dword	__unnamed_1
	.align		8
        /*0010*/ 	.dword	__unnamed_2
	.align		8
        /*0018*/ 	.dword	_ZN40_INTERNAL_19aee04b_4_k_cu_121a3ac6_292884cuda3std3__45__cpo5beginE
	.align		8
        /*0020*/ 	.dword	_ZN40_INTERNAL_19aee04b_4_k_cu_121a3ac6_292884cuda3std3__45__cpo3endE
	.align		8
        /*0028*/ 	.dword	_ZN40_INTERNAL_19aee04b_4_k_cu_121a3ac6_292884cuda3std3__45__cpo6cbeginE
	.align		8
        /*0030*/ 	.dword	_ZN40_INTERNAL_19aee04b_4_k_cu_121a3ac6_292884cuda3std3__45__cpo4cendE
	.align		8
        /*0038*/ 	.dword	_ZN40_INTERNAL_19aee04b_4_k_cu_121a3ac6_292884cuda3std3__442_GLOBAL__N__19aee04b_4_k_cu_121a3ac6_292886ignoreE
	.align		8
        /*0040*/ 	.dword	_ZN40_INTERNAL_19aee04b_4_k_cu_121a3ac6_292884cuda3std3__419piecewise_constructE
	.align		8
        /*0048*/ 	.dword	_ZN40_INTERNAL_19aee04b_4_k_cu_121a3ac6_292884cuda3std3__48in_placeE
	.align		8
        /*0050*/ 	.dword	_ZN40_INTERNAL_19aee04b_4_k_cu_121a3ac6_292884cuda3std6ranges3__45__cpo4swapE
	.align		8
        /*0058*/ 	.dword	_ZN40_INTERNAL_19aee04b_4_k_cu_121a3ac6_292884cuda3std6ranges3__45__cpo9iter_moveE
	.align		8
        /*0060*/ 	.dword	_ZN40_INTERNAL_19aee04b_4_k_cu_121a3ac6_292884cute7productE
	.align		8
        /*0068*/ 	.dword	_ZN40_INTERNAL_19aee04b_4_k_cu_121a3ac6_292884cute1_E
	.align		8
        /*0070*/ 	.dword	$str$25
	.align		8
        /*0078*/ 	.dword	$str$26
	.align		8
        /*0080*/ 	.dword	$str$27
	.align		8
        /*0088*/ 	.dword	$str$28


//--------------------- .text._ZN7cutlass13device_kernelINS_4gemm6kernel13GemmUniversalIN4cute5tupleIJiiiiEEENS1_10collective13CollectiveMmaINS1_35MainloopSm100TmaUmmaWarpSpecializedILi7ELi2ELi4ENS5_IJNS4_1CILi1EEESB_SB_EEEEENS5_IJNSA_ILi64EEENSA_ILi128EEESF_EEENS_12float_e5m2_tENS5_IJlSB_lEEESH_SI_NS4_8TiledMMAINS4_8MMA_AtomIJNS4_10MMA_TraitsINS4_19SM100_MMA_F8F6F4_SSEJSH_SH_fSE_SF_NS4_17integral_constantINS4_4UMMA5MajorELSP_0EEESQ_NSN_INSO_7ScaleInELSR_0EEESS_EEEEEENS4_6LayoutISC_NS5_IJNSA_ILi0EEESW_SW_EEEEENS5_IJNS4_10UnderscoreESZ_SZ_EEEEENS4_13SM90_TMA_LOADENS4_14ComposedLayoutINS4_7SwizzleILi3ELi4ELi3EEENS4_18smem_ptr_flag_bitsILi8EEENSV_INS5_IJNSA_ILi8EEESF_EEENS5_IJSF_SB_EEEEEEEvNS4_8identityES12_S1C_vS1D_EENS_8epilogue10collective18CollectiveEpilogueINS1F_23Sm100TmaWarpSpecializedILi2ELi2ELi32ELb0ELb0EEEJSG_NS5_IJNSV_ISE_SB_EES1K_EEESH_SI_SH_SI_NS1F_6fusion15FusionCallbacksIS1J_NS1M_17LinearCombinationISH_fSH_fLNS_15FloatRoundStyleE2EEESG_S1L_JEEENS4_5SM1004TMEM4LOAD26SM100_TMEM_LOAD_16dp32b32xES12_NS13_INS14_ILi2ELi4ELi3EEES17_NSV_INS5_IJS18_SE_EEENS5_IJSE_SB_EEEEEEENS4_39AutoVectorizingCopyWithAssumedAlignmentILi128EEENS4_14SM90_TMA_STOREES20_S22_S22_EEEvvEEEEvNT_6ParamsE --------------------------
	.section	.text._ZN7cutlass13device_kernelINS_4gemm6kernel13GemmUniversalIN4cute5tupleIJiiiiEEENS1_10collective13CollectiveMmaINS1_35MainloopSm100TmaUmmaWarpSpecializedILi7ELi2ELi4ENS5_IJNS4_1CILi1EEESB_SB_EEEEENS5_IJNSA_ILi64EEENSA_ILi128EEESF_EEENS_12float_e5m2_tENS5_IJlSB_lEEESH_SI_NS4_8TiledMMAINS4_8MMA_AtomIJNS4_10MMA_TraitsINS4_19SM100_MMA_F8F6F4_SSEJSH_SH_fSE_SF_NS4_17integral_constantINS4_4UMMA5MajorELSP_0EEESQ_NSN_INSO_7ScaleInELSR_0EEESS_EEEEEENS4_6LayoutISC_NS5_IJNSA_ILi0EEESW_SW_EEEEENS5_IJNS4_10UnderscoreESZ_SZ_EEEEENS4_13SM90_TMA_LOADENS4_14ComposedLayoutINS4_7SwizzleILi3ELi4ELi3EEENS4_18smem_ptr_flag_bitsILi8EEENSV_INS5_IJNSA_ILi8EEESF_EEENS5_IJSF_SB_EEEEEEEvNS4_8identityES12_S1C_vS1D_EENS_8epilogue10collective18CollectiveEpilogueINS1F_23Sm100TmaWarpSpecializedILi2ELi2ELi32ELb0ELb0EEEJSG_NS5_IJNSV_ISE_SB_EES1K_EEESH_SI_SH_SI_NS1F_6fusion15FusionCallbacksIS1J_NS1M_17LinearCombinationISH_fSH_fLNS_15FloatRoundStyleE2EEESG_S1L_JEEENS4_5SM1004TMEM4LOAD26SM100_TMEM_LOAD_16dp32b32xES12_NS13_INS14_ILi2ELi4ELi3EEES17_NSV_INS5_IJS18_SE_EEENS5_IJSE_SB_EEEEEEENS4_39AutoVectorizingCopyWithAssumedAlignmentILi128EEENS4_14SM90_TMA_STOREES20_S22_S22_EEEvvEEEEvNT_6ParamsE,"ax",@progbits
	.align	128
.text._ZN7cutlass13device_kernelINS_4gemm6kernel13GemmUniversalIN4cute5tupleIJiiiiEEENS1_10collective13CollectiveMmaINS1_35MainloopSm100TmaUmmaWarpSpecializedILi7ELi2ELi4ENS5_IJNS4_1CILi1EEESB_SB_EEEEENS5_IJNSA_ILi64EEENSA_ILi128EEESF_EEENS_12float_e5m2_tENS5_IJlSB_lEEESH_SI_NS4_8TiledMMAINS4_8MMA_AtomIJNS4_10MMA_TraitsINS4_19SM100_MMA_F8F6F4_SSEJSH_SH_fSE_SF_NS4_17integral_constantINS4_4UMMA5MajorELSP_0EEESQ_NSN_INSO_7ScaleInELSR_0EEESS_EEEEEENS4_6LayoutISC_NS5_IJNSA_ILi0EEESW_SW_EEEEENS5_IJNS4_10UnderscoreESZ_SZ_EEEEENS4_13SM90_TMA_LOADENS4_14ComposedLayoutINS4_7SwizzleILi3ELi4ELi3EEENS4_18smem_ptr_flag_bitsILi8EEENSV_INS5_IJNSA_ILi8EEESF_EEENS5_IJSF_SB_EEEEEEEvNS4_8identityES12_S1C_vS1D_EENS_8epilogue10collective18CollectiveEpilogueINS1F_23Sm100TmaWarpSpecializedILi2ELi2ELi32ELb0ELb0EEEJSG_NS5_IJNSV_ISE_SB_EES1K_EEESH_SI_SH_SI_NS1F_6fusion15FusionCallbacksIS1J_NS1M_17LinearCombinationISH_fSH_fLNS_15FloatRoundStyleE2EEESG_S1L_JEEENS4_5SM1004TMEM4LOAD26SM100_TMEM_LOAD_16dp32b32xES12_NS13_INS14_ILi2ELi4ELi3EEES17_NSV_INS5_IJS18_SE_EEENS5_IJSE_SB_EEEEEEENS4_39AutoVectorizingCopyWithAssumedAlignmentILi128EEENS4_14SM90_TMA_STOREES20_S22_S22_EEEvvEEEEvNT_6ParamsE:
        .type           _ZN7cutlass13device_kernelINS_4gemm6kernel13GemmUniversalIN4cute5tupleIJiiiiEEENS1_10collective13CollectiveMmaINS1_35MainloopSm100TmaUmmaWarpSpecializedILi7ELi2ELi4ENS5_IJNS4_1CILi1EEESB_SB_EEEEENS5_IJNSA_ILi64EEENSA_ILi128EEESF_EEENS_12float_e5m2_tENS5_IJlSB_lEEESH_SI_NS4_8TiledMMAINS4_8MMA_AtomIJNS4_10MMA_TraitsINS4_19SM100_MMA_F8F6F4_SSEJSH_SH_fSE_SF_NS4_17integral_constantINS4_4UMMA5MajorELSP_0EEESQ_NSN_INSO_7ScaleInELSR_0EEESS_EEEEEENS4_6LayoutISC_NS5_IJNSA_ILi0EEESW_SW_EEEEENS5_IJNS4_10UnderscoreESZ_SZ_EEEEENS4_13SM90_TMA_LOADENS4_14ComposedLayoutINS4_7SwizzleILi3ELi4ELi3EEENS4_18smem_ptr_flag_bitsILi8EEENSV_INS5_IJNSA_ILi8EEESF_EEENS5_IJSF_SB_EEEEEEEvNS4_8identityES12_S1C_vS1D_EENS_8epilogue10collective18CollectiveEpilogueINS1F_23Sm100TmaWarpSpecializedILi2ELi2ELi32ELb0ELb0EEEJSG_NS5_IJNSV_ISE_SB_EES1K_EEESH_SI_SH_SI_NS1F_6fusion15FusionCallbacksIS1J_NS1M_17LinearCombinationISH_fSH_fLNS_15FloatRoundStyleE2EEESG_S1L_JEEENS4_5SM1004TMEM4LOAD26SM100_TMEM_LOAD_16dp32b32xES12_NS13_INS14_ILi2ELi4ELi3EEES17_NSV_INS5_IJS18_SE_EEENS5_IJSE_SB_EEEEEEENS4_39AutoVectorizingCopyWithAssumedAlignmentILi128EEENS4_14SM90_TMA_STOREES20_S22_S22_EEEvvEEEEvNT_6ParamsE,@function
        .size           _ZN7cutlass13device_kernelINS_4gemm6kernel13GemmUniversalIN4cute5tupleIJiiiiEEENS1_10collective13CollectiveMmaINS1_35MainloopSm100TmaUmmaWarpSpecializedILi7ELi2ELi4ENS5_IJNS4_1CILi1EEESB_SB_EEEEENS5_IJNSA_ILi64EEENSA_ILi128EEESF_EEENS_12float_e5m2_tENS5_IJlSB_lEEESH_SI_NS4_8TiledMMAINS4_8MMA_AtomIJNS4_10MMA_TraitsINS4_19SM100_MMA_F8F6F4_SSEJSH_SH_fSE_SF_NS4_17integral_constantINS4_4UMMA5MajorELSP_0EEESQ_NSN_INSO_7ScaleInELSR_0EEESS_EEEEEENS4_6LayoutISC_NS5_IJNSA_ILi0EEESW_SW_EEEEENS5_IJNS4_10UnderscoreESZ_SZ_EEEEENS4_13SM90_TMA_LOADENS4_14ComposedLayoutINS4_7SwizzleILi3ELi4ELi3EEENS4_18smem_ptr_flag_bitsILi8EEENSV_INS5_IJNSA_ILi8EEESF_EEENS5_IJSF_SB_EEEEEEEvNS4_8identityES12_S1C_vS1D_EENS_8epilogue10collective18CollectiveEpilogueINS1F_23Sm100TmaWarpSpecializedILi2ELi2ELi32ELb0ELb0EEEJSG_NS5_IJNSV_ISE_SB_EES1K_EEESH_SI_SH_SI_NS1F_6fusion15FusionCallbacksIS1J_NS1M_17LinearCombinationISH_fSH_fLNS_15FloatRoundStyleE2EEESG_S1L_JEEENS4_5SM1004TMEM4LOAD26SM100_TMEM_LOAD_16dp32b32xES12_NS13_INS14_ILi2ELi4ELi3EEES17_NSV_INS5_IJS18_SE_EEENS5_IJSE_SB_EEEEEEENS4_39AutoVectorizingCopyWithAssumedAlignmentILi128EEENS4_14SM90_TMA_STOREES20_S22_S22_EEEvvEEEEvNT_6ParamsE,(.L_x_151 - _ZN7cutlass13device_kernelINS_4gemm6kernel13GemmUniversalIN4cute5tupleIJiiiiEEENS1_10collective13CollectiveMmaINS1_35MainloopSm100TmaUmmaWarpSpecializedILi7ELi2ELi4ENS5_IJNS4_1CILi1EEESB_SB_EEEEENS5_IJNSA_ILi64EEENSA_ILi128EEESF_EEENS_12float_e5m2_tENS5_IJlSB_lEEESH_SI_NS4_8TiledMMAINS4_8MMA_AtomIJNS4_10MMA_TraitsINS4_19SM100_MMA_F8F6F4_SSEJSH_SH_fSE_SF_NS4_17integral_constantINS4_4UMMA5MajorELSP_0EEESQ_NSN_INSO_7ScaleInELSR_0EEESS_EEEEEENS4_6LayoutISC_NS5_IJNSA_ILi0EEESW_SW_EEEEENS5_IJNS4_10UnderscoreESZ_SZ_EEEEENS4_13SM90_TMA_LOADENS4_14ComposedLayoutINS4_7SwizzleILi3ELi4ELi3EEENS4_18smem_ptr_flag_bitsILi8EEENSV_INS5_IJNSA_ILi8EEESF_EEENS5_IJSF_SB_EEEEEEEvNS4_8identityES12_S1C_vS1D_EENS_8epilogue10collective18CollectiveEpilogueINS1F_23Sm100TmaWarpSpecializedILi2ELi2ELi32ELb0ELb0EEEJSG_NS5_IJNSV_ISE_SB_EES1K_EEESH_SI_SH_SI_NS1F_6fusion15FusionCallbacksIS1J_NS1M_17LinearCombinationISH_fSH_fLNS_15FloatRoundStyleE2EEESG_S1L_JEEENS4_5SM1004TMEM4LOAD26SM100_TMEM_LOAD_16dp32b32xES12_NS13_INS14_ILi2ELi4ELi3EEES17_NSV_INS5_IJS18_SE_EEENS5_IJSE_SB_EEEEEEENS4_39AutoVectorizingCopyWithAssumedAlignmentILi128EEENS4_14SM90_TMA_STOREES20_S22_S22_EEEvvEEEEvNT_6ParamsE)
        .other          _ZN7cutlass13device_kernelINS_4gemm6kernel13GemmUniversalIN4cute5tupleIJiiiiEEENS1_10collective13CollectiveMmaINS1_35MainloopSm100TmaUmmaWarpSpecializedILi7ELi2ELi4ENS5_IJNS4_1CILi1EEESB_SB_EEEEENS5_IJNSA_ILi64EEENSA_ILi128EEESF_EEENS_12float_e5m2_tENS5_IJlSB_lEEESH_SI_NS4_8TiledMMAINS4_8MMA_AtomIJNS4_10MMA_TraitsINS4_19SM100_MMA_F8F6F4_SSEJSH_SH_fSE_SF_NS4_17integral_constantINS4_4UMMA5MajorELSP_0EEESQ_NSN_INSO_7ScaleInELSR_0EEESS_EEEEEENS4_6LayoutISC_NS5_IJNSA_ILi0EEESW_SW_EEEEENS5_IJNS4_10UnderscoreESZ_SZ_EEEEENS4_13SM90_TMA_LOADENS4_14ComposedLayoutINS4_7SwizzleILi3ELi4ELi3EEENS4_18smem_ptr_flag_bitsILi8EEENSV_INS5_IJNSA_ILi8EEESF_EEENS5_IJSF_SB_EEEEEEEvNS4_8identityES12_S1C_vS1D_EENS_8epilogue10collective18CollectiveEpilogueINS1F_23Sm100TmaWarpSpecializedILi2ELi2ELi32ELb0ELb0EEEJSG_NS5_IJNSV_ISE_SB_EES1K_EEESH_SI_SH_SI_NS1F_6fusion15FusionCallbacksIS1J_NS1M_17LinearCombinationISH_fSH_fLNS_15FloatRoundStyleE2EEESG_S1L_JEEENS4_5SM1004TMEM4LOAD26SM100_TMEM_LOAD_16dp32b32xES12_NS13_INS14_ILi2ELi4ELi3EEES17_NSV_INS5_IJS18_SE_EEENS5_IJSE_SB_EEEEEEENS4_39AutoVectorizingCopyWithAssumedAlignmentILi128EEENS4_14SM90_TMA_STOREES20_S22_S22_EEEvvEEEEvNT_6ParamsE,@"STO_CUDA_ENTRY STV_DEFAULT"
_ZN7cutlass13device_kernelINS_4gemm6kernel13GemmUniversalIN4cute5tupleIJiiiiEEENS1_10collective13CollectiveMmaINS1_35MainloopSm100TmaUmmaWarpSpecializedILi7ELi2ELi4ENS5_IJNS4_1CILi1EEESB_SB_EEEEENS5_IJNSA_ILi64EEENSA_ILi128EEESF_EEENS_12float_e5m2_tENS5_IJlSB_lEEESH_SI_NS4_8TiledMMAINS4_8MMA_AtomIJNS4_10MMA_TraitsINS4_19SM100_MMA_F8F6F4_SSEJSH_SH_fSE_SF_NS4_17integral_constantINS4_4UMMA5MajorELSP_0EEESQ_NSN_INSO_7ScaleInELSR_0EEESS_EEEEEENS4_6LayoutISC_NS5_IJNSA_ILi0EEESW_SW_EEEEENS5_IJNS4_10UnderscoreESZ_SZ_EEEEENS4_13SM90_TMA_LOADENS4_14ComposedLayoutINS4_7SwizzleILi3ELi4ELi3EEENS4_18smem_ptr_flag_bitsILi8EEENSV_INS5_IJNSA_ILi8EEESF_EEENS5_IJSF_SB_EEEEEEEvNS4_8identityES12_S1C_vS1D_EENS_8epilogue10collective18CollectiveEpilogueINS1F_23Sm100TmaWarpSpecializedILi2ELi2ELi32ELb0ELb0EEEJSG_NS5_IJNSV_ISE_SB_EES1K_EEESH_SI_SH_SI_NS1F_6fusion15FusionCallbacksIS1J_NS1M_17LinearCombinationISH_fSH_fLNS_15FloatRoundStyleE2EEESG_S1L_JEEENS4_5SM1004TMEM4LOAD26SM100_TMEM_LOAD_16dp32b32xES12_NS13_INS14_ILi2ELi4ELi3EEES17_NSV_INS5_IJS18_SE_EEENS5_IJSE_SB_EEEEEEENS4_39AutoVectorizingCopyWithAssumedAlignmentILi128EEENS4_14SM90_TMA_STOREES20_S22_S22_EEEvvEEEEvNT_6ParamsE:
[----:B------:R-:W1:Y:S01]  /*0000*/  LDC R1, c[0x0][0x37c] ;  /* 0x0000df00ff017b82 */ /* 0x000e620000000800 */
[----:B------:R-:W2:Y:S01]  /*0010*/  S2R R108, SR_TID.X ;  /* 0x00000000006c7919 */ /* 0x000ea20000002100 */
[----:B------:R-:W3:Y:S01]  /*0020*/  LDCU.64 UR4, c[0x0][0x890] ;  /* 0x00011200ff0477ac */ /* 0x000ee20008000a00 */
[----:B------:R-:W-:Y:S02]  /*0030*/  PRMT R95, RZ, 0x7610, R95 ;  /* 0x00007610ff5f7816 */ /* 0x000fe4000000005f */
[----:B------:R-:W-:Y:S01]  /*0040*/  ELECT P5, URZ, PT ;  /* 0x0000000000ff782f */ /* 0x000fe200038a0000 */
[----:B------:R-:W4:Y:S01]  /*0050*/  LDCU.64 UR46, c[0x0][0x358] ;  /* 0x00006b00ff2e77ac */ /* 0x000f220008000a00 */
[----:B---3--:R-:W-:-:S04]  /*0060*/  UISETP.NE.U32.AND UP0, UPT, UR4, URZ, UPT ;  /* 0x000000ff0400728c */ /* 0x008fc8000bf05070 */
[----:B------:R-:W-:Y:S01]  /*0070*/  UISETP.NE.AND.EX UP0, UPT, UR5, URZ, UPT, UP0 ;  /* 0x000000ff0500728c */ /* 0x000fe2000bf05300 */
[----:B--2---:R-:W-:-:S05]  /*0080*/  SHF.R.U32.HI R101, RZ, 0x5, R108 ;  /* 0x00000005ff657819 */ /* 0x004fca000001166c */
[----:B------:R-:W2:Y:S02]  /*0090*/  SHFL.IDX PT, R0, R101, RZ, 0x1f ;  /* 0x00001fff65007589 */ /* 0x000ea400000e0000 */
[----:B--2---:R-:W-:Y:S01]  /*00a0*/  R2UR UR8, R0 ;  /* 0x00000000000872ca */ /* 0x004fe200000e0000 */
[----:B-1--4-:R-:W-:-:S14]  /*00b0*/  BRA.U UP0, `(.L_x_0) ;  /* 0x00000001002c7547 */ /* 0x012fdc000b800000 */
[----:B------:R-:W1:Y:S02]  /*00c0*/  LDCU.64 UR6, c[0x0][0x888] ;  /* 0x00011100ff0677ac */ /* 0x000e640008000a00 */
[----:B-1----:R-:W-:-:S04]  /*00d0*/  UISETP.NE.U32.AND UP0, UPT, UR6, URZ, UPT ;  /* 0x000000ff0600728c */ /* 0x002fc8000bf05070 */
[----:B------:R-:W-:-:S09]  /*00e0*/  UISETP.NE.AND.EX UP0, UPT, UR7, URZ, UPT, UP0 ;  /* 0x000000ff0700728c */ /* 0x000fd2000bf05300 */
[----:B------:R-:W-:Y:S05]  /*00f0*/  BRA.U !UP0, `(.L_x_1) ;  /* 0x0000000108107547 */ /* 0x000fea000b800000 */
[----:B------:R-:W1:Y:S02]  /*0100*/  LDC.64 R2, c[0x0][0x888] ;  /* 0x00022200ff027b82 */ /* 0x000e640000000a00 */
[----:B-1----:R1:W5:Y:S01]  /*0110*/  LDG.E R49, desc[UR46][R2.64] ;  /* 0x0000002e02317981 */ /* 0x002362000c1e1900 */
[----:B------:R-:W-:Y:S01]  /*0120*/  HFMA2 R95, -RZ, RZ, 0, 5.9604644775390625e-08 ;  /* 0x00000001ff5f7431 */ /* 0x000fe200000001ff */
[----:B------:R-:W-:Y:S05]  /*0130*/  BRA `(.L_x_0) ;  /* 0x00000000000c7947 */ /* 0x000fea0003800000 */
.L_x_1:
[----:B------:R-:W1:Y:S01]  /*0140*/  LDCU UR6, c[0x0][0x880] ;  /* 0x00011000ff0677ac */ /* 0x000e620008000800 */
[----:B------:R-:W-:Y:S01]  /*0150*/  HFMA2 R95, -RZ, RZ, 0, 5.9604644775390625e-08 ;  /* 0x00000001ff5f7431 */ /* 0x000fe200000001ff */
[----:B-1----:R-:W-:-:S07]  /*0160*/  MOV R49, UR6 ;  /* 0x0000000600317c02 */ /* 0x002fce0008000f00 */
.L_x_0:
[----:B------:R-:W2:Y:S02]  /*0170*/  LDCU.64 UR6, c[0x0][0x8b0] ;  /* 0x00011600ff0677ac */ /* 0x000ea40008000a00 */
[----:B--2---:R-:W-:-:S04]  /*0180*/  UISETP.NE.U32.AND UP0, UPT, UR6, URZ, UPT ;  /* 0x000000ff0600728c */ /* 0x004fc8000bf05070 */
[----:B------:R-:W-:-:S09]  /*0190*/  UISETP.NE.AND.EX UP0, UPT, UR7, URZ, UPT, UP0 ;  /* 0x000000ff0700728c */ /* 0x000fd2000bf05300 */
[----:B------:R-:W-:Y:S05]  /*01a0*/  BRA.U UP0, `(.L_x_2) ;  /* 0x0000000100247547 */ /* 0x000fea000b800000 */
[----:B------:R-:W2:Y:S02]  /*01b0*/  LDCU.64 UR6, c[0x0][0x8a8] ;  /* 0x00011500ff0677ac */ /* 0x000ea40008000a00 */
[----:B--2---:R-:W-:-:S04]  /*01c0*/  UISETP.NE.U32.AND UP0, UPT, UR6, URZ, UPT ;  /* 0x000000ff0600728c */ /* 0x004fc8000bf05070 */
[----:B------:R-:W-:-:S09]  /*01d0*/  UISETP.NE.AND.EX UP0, UPT, UR7, URZ, UPT, UP0 ;  /* 0x000000ff0700728c */ /* 0x000fd2000bf05300 */
[----:B------:R-:W-:Y:S05]  /*01e0*/  BRA.U !UP0, `(.L_x_3) ;  /* 0x00000001080c7547 */ /* 0x000fea000b800000 */
[----:B-1----:R-:W1:Y:S02]  /*01f0*/  LDC.64 R2, c[0x0][0x8a8] ;  /* 0x00022a00ff027b82 */ /* 0x002e640000000a00 */
[----:B-1----:R2:W5:Y:S01]  /*0200*/  LDG.E R47, desc[UR46][R2.64] ;  /* 0x0000002e022f7981 */ /* 0x002562000c1e1900 */
[----:B------:R-:W-:Y:S05]  /*0210*/  BRA `(.L_x_2) ;  /* 0x0000000000087947 */ /* 0x000fea0003800000 */
.L_x_3:
[----:B------:R-:W2:Y:S02]  /*0220*/  LDCU UR6, c[0x0][0x8a0] ;  /* 0x00011400ff0677ac */ /* 0x000ea40008000800 */
[----:B--2---:R-:W-:Y:S02]  /*0230*/  MOV R47, UR6 ;  /* 0x00000006002f7c02 */ /* 0x004fe40008000f00 */
.L_x_2:
[----:B------:R-:W-:Y:S01]  /*0240*/  IMAD.U32 R0, RZ, RZ, UR8 ;  /* 0x00000008ff007e24 */ /* 0x000fe2000f8e00ff */
[----:B------:R-:W-:Y:S04]  /*0250*/  BSSY.RECONVERGENT B0, `(.L_x_4) ;  /* 0x000000c000007945 */ /* 0x000fe80003800200 */
[C---:B------:R-:W-:Y:S02]  /*0260*/  ISETP.NE.OR P1, PT, R0.reuse, 0x1, !P5 ;  /* 0x000000010000780c */ /* 0x040fe40006f25670 */
[----:B------:R-:W-:-:S11]  /*0270*/  ISETP.NE.OR P0, PT, R0, 0x3, !P5 ;  /* 0x000000030000780c */ /* 0x000fd60006f05670 */
[----:B------:R-:W-:Y:S05]  /*0280*/  @P1 BRA `(.L_x_5) ;  /* 0x0000000000201947 */ /* 0x000fea0003800000 */
[----:B------:R-:W3:Y:S02]  /*0290*/  LDCU.64 UR6, c[0x0][0x348] ;  /* 0x00006900ff0677ac */ /* 0x000ee40008000a00 */
[----:B---3--:R-:W-:Y:S02]  /*02a0*/  UIADD3 UR10, UP1, UPT, UR6, 0x80, URZ ;  /* 0x00000080060a7890 */ /* 0x008fe4000ff3e0ff */
[----:B------:R-:W-:Y:S02]  /*02b0*/  UIADD3 UR6, UP0, UPT, UR6, 0x180, URZ ;  /* 0x0000018006067890 */ /* 0x000fe4000ff1e0ff */
[----:B------:R-:W-:Y:S02]  /*02c0*/  UIADD3.X UR11, UPT, UPT, URZ, UR7, URZ, UP1, !UPT ;  /* 0x00000007ff0b7290 */ /* 0x000fe40008ffe4ff */
[----:B------:R-:W-:-:S07]  /*02d0*/  UIADD3.X UR7, UPT, UPT, URZ, UR7, URZ, UP0, !UPT ;  /* 0x00000007ff077290 */ /* 0x000fce00087fe4ff */
[----:B------:R3:W-:Y:S02]  /*02e0*/  UTMACCTL.PF [UR10] ;  /* 0x000000000a0079b9 */ /* 0x0007e40008040000 */
[----:B------:R3:W-:Y:S02]  /*02f0*/  UTMACCTL.PF [UR6] ;  /* 0x00000000060079b9 */ /* 0x0007e40008040000 */
[----:B---3--:R-:W-:Y:S01]  /*0300*/  NOP ;  /* 0x0000000000007918 */ /* 0x008fe20000000000 */
.L_x_5:
[----:B------:R-:W-:Y:S05]  /*0310*/  BSYNC.RECONVERGENT B0 ;  /* 0x0000000000007941 */ /* 0x000fea0003800200 */
.L_x_4:
[----:B------:R-:W-:Y:S04]  /*0320*/  BSSY.RECONVERGENT B0, `(.L_x_6) ;  /* 0x000000a000007945 */ /* 0x000fe80003800200 */
        /* <DEDUP_REMOVED lines=9> */
.L_x_7:
[----:B------:R-:W-:Y:S05]  /*03c0*/  BSYNC.RECONVERGENT B0 ;  /* 0x0000000000007941 */ /* 0x000fea0003800200 */
.L_x_6:
[----:B------:R-:W3:Y:S01]  /*03d0*/  LDCU.64 UR6, c[0x0][0x888] ;  /* 0x00011100ff0677ac */ /* 0x000ee20008000a00 */
[----:B------:R-:W-:Y:S02]  /*03e0*/  UISETP.EQ.U32.AND UP1, UPT, UR4, URZ, UPT ;  /* 0x000000ff0400728c */ /* 0x000fe4000bf22070 */
[----:B------:R-:W-:Y:S02]  /*03f0*/  UPLOP3.LUT UP2, UPT, UPT, UPT, UPT, 0x80, 0x8 ;  /* 0x000000000008789c */ /* 0x000fe40003f4f070 */
[----:B---3--:R-:W-:-:S04]  /*0400*/  UISETP.NE.U32.AND UP0, UPT, UR6, URZ, UPT ;  /* 0x000000ff0600728c */ /* 0x008fc8000bf05070 */
[----:B------:R-:W-:-:S04]  /*0410*/  UISETP.NE.AND.EX UP0, UPT, UR7, URZ, UPT, UP0 ;  /* 0x000000ff0700728c */ /* 0x000fc8000bf05300 */
[----:B------:R-:W-:-:S04]  /*0420*/  UISETP.EQ.OR.EX UP3, UPT, UR5, URZ, !UP0, UP1 ;  /* 0x000000ff0500728c */ /* 0x000fc8000c762710 */
[----:B------:R-:W-:-:S05]  /*0430*/  UP2UR UR50, UPR, URZ, 0x8 ;  /* 0x00000008ff327883 */ /* 0x000fca0008000000 */
[----:B------:R-:W-:Y:S07]  /*0440*/  BRA.U !UP3, `(.L_x_8) ;  /* 0x000000010b207547 */ /* 0x000fee000b800000 */
[----:B------:R-:W-:Y:S01]  /*0450*/  UISETP.NE.U32.AND UP2, UPT, UR4, URZ, UPT ;  /* 0x000000ff0400728c */ /* 0x000fe2000bf45070 */
[----:B-----5:R-:W-:Y:S01]  /*0460*/  FSETP.NEU.AND P0, PT, R49, RZ, PT ;  /* 0x000000ff3100720b */ /* 0x020fe20003f0d000 */
[----:B------:R-:W-:Y:S02]  /*0470*/  USEL UR4, URZ, 0xffffffff, UP0 ;  /* 0xffffffffff047887 */ /* 0x000fe40008000000 */
[----:B------:R-:W-:-:S10]  /*0480*/  UISETP.NE.AND.EX UP2, UPT, UR5, URZ, UPT, UP2 ;  /* 0x000000ff0500728c */ /* 0x000fd4000bf45320 */
[----:B------:R-:W-:Y:S01]  /*0490*/  VOTEU.ANY UP1, P0 ;  /* 0x0000000000ff7886 */ /* 0x000fe20000020100 */
[----:B------:R-:W-:-:S04]  /*04a0*/  @!UP2 USEL UR4, URZ, 0xffffffff, UP1 ;  /* 0xffffffffff04a887 */ /* 0x000fc80008800000 */
[----:B------:R-:W-:-:S04]  /*04b0*/  ULOP3.LUT UR4, UR4, 0x1, URZ, 0xc0, !UPT ;  /* 0x0000000104047892 */ /* 0x000fc8000f8ec0ff */
[----:B------:R-:W-:-:S11]  /*04c0*/  UISETP.NE.U32.AND UP2, UPT, UR4, 0x1, UPT ;  /* 0x000000010400788c */ /* 0x000fd6000bf45070 */
.L_x_8:
[----:B-12---:R-:W1:Y:S01]  /*04d0*/  SHFL.IDX PT, R2, R101, RZ, 0x1f ;  /* 0x00001fff65027589 */ /* 0x006e6200000e0000 */
[----:B------:R-:W-:-:S04]  /*04e0*/  UISETP.NE.AND UP1, UPT, UR8, 0x2, UPT ;  /* 0x000000020800788c */ /* 0x000fc8000bf25270 */
[----:B------:R-:W-:Y:S01]  /*04f0*/  USEL UR6, URZ, 0x1, UP1 ;  /* 0x00000001ff067887 */ /* 0x000fe20008800000 */
[----:B-1----:R-:W-:-:S13]  /*0500*/  ISETP.NE.AND P0, PT, R2, RZ, PT ;  /* 0x000000ff0200720c */ /* 0x002fda0003f05270 */
[----:B------:R-:W-:Y:S05]  /*0510*/  @P0 BRA `(.L_x_9) ;  /* 0x0000000000600947 */ /* 0x000fea0003800000 */
[----:B------:R-:W1:Y:S01]  /*0520*/  S2UR UR5, SR_CgaCtaId ;  /* 0x00000000000579c3 */ /* 0x000e620000008800 */
[----:B------:R-:W-:Y:S01]  /*0530*/  UMOV UR7, 0x400 ;  /* 0x0000040000077882 */ /* 0x000fe20000000000 */
[----:B------:R-:W-:Y:S01]  /*0540*/  UMOV UR4, 0x1 ;  /* 0x0000000100047882 */ /* 0x000fe20000000000 */
[----:B------:R-:W-:Y:S01]  /*0550*/  ELECT P0, URZ, PT ;  /* 0x0000000000ff782f */ /* 0x000fe20003800000 */
[----:B------:R-:W-:-:S04]  /*0560*/  UIADD3 UR10, UPT, UPT, -UR4, 0x100000, URZ ;  /* 0x00100000040a7890 */ /* 0x000fc8000fffe1ff */
[----:B------:R-:W-:Y:S02]  /*0570*/  USHF.L.U32 UR11, UR10, 0xb, URZ ;  /* 0x0000000b0a0b7899 */ /* 0x000fe400080006ff */
[----:B------:R-:W-:Y:S02]  /*0580*/  USHF.L.U32 UR10, UR10, 0x1, URZ ;  /* 0x000000010a0a7899 */ /* 0x000fe400080006ff */
[----:B-1----:R-:W-:Y:S01]  /*0590*/  ULEA UR5, UR5, UR7, 0x18 ;  /* 0x0000000705057291 */ /* 0x002fe2000f8ec0ff */
[----:B------:R-:W1:Y:S11]  /*05a0*/  FENCE.VIEW.ASYNC.S ;  /* 0x00000000000073c6 */ /* 0x000e760000000000 */
[----:B-1----:R1:W2:Y:S01]  /*05b0*/  SYNCS.EXCH.64 URZ, [UR5], UR10 ;  /* 0x0000000a05ff75b2 */ /* 0x0022a20008000100 */
[----:B------:R1:W3:Y:S01]  /*05c0*/  SYNCS.EXCH.64 URZ, [UR5+0x38], UR10 ;  /* 0x0000380a05ff75b2 */ /* 0x0002e20008000100 */
[----:B------:R1:W4:Y:S01]  /*05d0*/  SYNCS.EXCH.64 URZ, [UR5+0x8], UR10 ;  /* 0x0000080a05ff75b2 */ /* 0x0003220008000100 */
[----:B------:R1:W1:Y:S01]  /*05e0*/  SYNCS.EXCH.64 URZ, [UR5+0x40], UR10 ;  /* 0x0000400a05ff75b2 */ /* 0x0002620008000100 */
        /* <DEDUP_REMOVED lines=10> */
[----:B------:R-:W-:Y:S01]  /*0690*/  NOP ;  /* 0x0000000000007918 */ /* 0x000fe20000000000 */
.L_x_9:
[----:B------:R-:W2:Y:S01]  /*06a0*/  SHFL.IDX PT, R2, R101, RZ, 0x1f ;  /* 0x00001fff65027589 */ /* 0x000ea200000e0000 */
[----:B------:R-:W-:Y:S01]  /*06b0*/  NOP ;  /* 0x0000000000007918 */ /* 0x000fe20000000000 */
[----:B--2---:R-:W-:-:S13]  /*06c0*/  ISETP.NE.AND P0, PT, R2, 0x1, PT ;  /* 0x000000010200780c */ /* 0x004fda0003f05270 */
[----:B------:R-:W-:Y:S05]  /*06d0*/  @P0 BRA `(.L_x_10) ;  /* 0x0000000000480947 */ /* 0x000fea0003800000 */
[----:B------:R-:W2:Y:S01]  /*06e0*/  S2UR UR7, SR_CgaCtaId ;  /* 0x00000000000779c3 */ /* 0x000ea20000008800 */
[----:B------:R-:W-:Y:S01]  /*06f0*/  UMOV UR9, 0x400 ;  /* 0x0000040000097882 */ /* 0x000fe20000000000 */
[----:B-1----:R-:W-:Y:S01]  /*0700*/  UMOV UR5, 0x20 ;  /* 0x0000002000057882 */ /* 0x002fe20000000000 */
[----:B------:R-:W-:Y:S01]  /*0710*/  UMOV UR4, 0x80 ;  /* 0x0000008000047882 */ /* 0x000fe20000000000 */
[----:B------:R-:W-:-:S04]  /*0720*/  UIADD3 UR10, UPT, UPT, -UR5, 0x100000, URZ ;  /* 0x00100000050a7890 */ /* 0x000fc8000fffe1ff */
[----:B------:R-:W-:Y:S02]  /*0730*/  USHF.L.U32 UR11, UR10, 0xb, URZ ;  /* 0x0000000b0a0b7899 */ /* 0x000fe400080006ff */
[----:B------:R-:W-:Y:S02]  /*0740*/  USHF.L.U32 UR10, UR10, 0x1, URZ ;  /* 0x000000010a0a7899 */ /* 0x000fe400080006ff */
[----:B------:R-:W-:-:S04]  /*0750*/  UIADD3 UR4, UPT, UPT, -UR4, 0x100000, URZ ;  /* 0x0010000004047890 */ /* 0x000fc8000fffe1ff */
[----:B------:R-:W-:Y:S02]  /*0760*/  USHF.L.U32 UR5, UR4, 0xb, URZ ;  /* 0x0000000b04057899 */ /* 0x000fe400080006ff */
[----:B------:R-:W-:Y:S01]  /*0770*/  USHF.L.U32 UR4, UR4, 0x1, URZ ;  /* 0x0000000104047899 */ /* 0x000fe200080006ff */
[----:B------:R-:W-:Y:S01]  /*0780*/  ELECT P0, URZ, PT ;  /* 0x0000000000ff782f */ /* 0x000fe20003800000 */
[----:B--2---:R-:W-:Y:S01]  /*0790*/  ULEA UR7, UR7, UR9, 0x18 ;  /* 0x0000000907077291 */ /* 0x004fe2000f8ec0ff */
[----:B------:R-:W1:Y:S11]  /*07a0*/  FENCE.VIEW.ASYNC.S ;  /* 0x00000000000073c6 */ /* 0x000e760000000000 */
[----:B-1----:R2:W1:Y:S01]  /*07b0*/  SYNCS.EXCH.64 URZ, [UR7+0x70], UR10 ;  /* 0x0000700a07ff75b2 */ /* 0x0024620008000100 */
[----:B------:R2:W1:Y:S01]  /*07c0*/  SYNCS.EXCH.64 URZ, [UR7+0x80], UR4 ;  /* 0x0000800407ff75b2 */ /* 0x0004620008000100 */
[----:B------:R2:W1:Y:S01]  /*07d0*/  SYNCS.EXCH.64 URZ, [UR7+0x78], UR10 ;  /* 0x0000780a07ff75b2 */ /* 0x0004620008000100 */
[----:B------:R2:W1:Y:S02]  /*07e0*/  SYNCS.EXCH.64 URZ, [UR7+0x88], UR4 ;  /* 0x0000880407ff75b2 */ /* 0x0004640008000100 */
[----:B--2---:R-:W-:Y:S01]  /*07f0*/  NOP ;  /* 0x0000000000007918 */ /* 0x004fe20000000000 */
.L_x_10:
[----:B------:R-:W2:Y:S01]  /*0800*/  SHFL.IDX PT, R2, R101, RZ, 0x1f ;  /* 0x00001fff65027589 */ /* 0x000ea200000e0000 */
[----:B------:R-:W-:Y:S01]  /*0810*/  NOP ;  /* 0x0000000000007918 */ /* 0x000fe20000000000 */
[----:B--2---:R-:W-:-:S13]  /*0820*/  ISETP.NE.AND P0, PT, R2, 0x3, PT ;  /* 0x000000030200780c */ /* 0x004fda0003f05270 */
[----:B------:R-:W-:Y:S05]  /*0830*/  @P0 BRA `(.L_x_11) ;  /* 0x0000000000300947 */ /* 0x000fea0003800000 */
[----:B-1----:R-:W1:Y:S01]  /*0840*/  S2UR UR5, SR_CgaCtaId ;  /* 0x00000000000579c3 */ /* 0x002e620000008800 */
        /* <DEDUP_REMOVED lines=8> */
[----:B-1----:R2:W1:Y:S01]  /*08d0*/  SYNCS.EXCH.64 URZ, [UR5+0x90], UR10 ;  /* 0x0000900a05ff75b2 */ /* 0x0024620008000100 */
[----:B------:R2:W1:Y:S02]  /*08e0*/  SYNCS.EXCH.64 URZ, [UR5+0x98], UR10 ;  /* 0x0000980a05ff75b2 */ /* 0x0004640008000100 */
[----:B--2---:R-:W-:Y:S01]  /*08f0*/  NOP ;  /* 0x0000000000007918 */ /* 0x004fe20000000000 */
.L_x_11:
[----:B------:R-:W2:Y:S01]  /*0900*/  SHFL.IDX PT, R2, R101, RZ, 0x1f ;  /* 0x00001fff65027589 */ /* 0x000ea200000e0000 */
[----:B------:R-:W-:Y:S01]  /*0910*/  NOP ;  /* 0x0000000000007918 */ /* 0x000fe20000000000 */
[----:B--2---:R-:W-:-:S13]  /*0920*/  ISETP.NE.AND P0, PT, R2, 0x4, PT ;  /* 0x000000040200780c */ /* 0x004fda0003f05270 */
[----:B------:R-:W-:Y:S05]  /*0930*/  @P0 BRA `(.L_x_12) ;  /* 0x00000000004c0947 */ /* 0x000fea0003800000 */
[----:B-1----:R-:W1:Y:S01]  /*0940*/  S2UR UR5, SR_CgaCtaId ;  /* 0x00000000000579c3 */ /* 0x002e620000008800 */
[----:B------:R-:W-:Y:S01]  /*0950*/  UMOV UR9, 0x100 ;  /* 0x0000010000097882 */ /* 0x000fe20000000000 */
[----:B------:R-:W-:Y:S01]  /*0960*/  UMOV UR7, 0x400 ;  /* 0x0000040000077882 */ /* 0x000fe20000000000 */
[----:B------:R-:W-:Y:S01]  /*0970*/  USEL UR9, UR9, 0xe0, UP2 ;  /* 0x000000e009097887 */ /* 0x000fe20009000000 */
[----:B------:R-:W-:Y:S01]  /*0980*/  UMOV UR4, 0x1 ;  /* 0x0000000100047882 */ /* 0x000fe20000000000 */
[----:B------:R-:W-:Y:S01]  /*0990*/  ELECT P0, URZ, PT ;  /* 0x0000000000ff782f */ /* 0x000fe20003800000 */
[----:B------:R-:W-:-:S04]  /*09a0*/  UIADD3 UR10, UPT, UPT, -UR4, 0x100000, URZ ;  /* 0x00100000040a7890 */ /* 0x000fc8000fffe1ff */
[----:B------:R-:W-:Y:S02]  /*09b0*/  USHF.L.U32 UR11, UR10, 0xb, URZ ;  /* 0x0000000b0a0b7899 */ /* 0x000fe400080006ff */
[----:B------:R-:W-:Y:S02]  /*09c0*/  USHF.L.U32 UR10, UR10, 0x1, URZ ;  /* 0x000000010a0a7899 */ /* 0x000fe400080006ff */
[----:B------:R-:W-:-:S04]  /*09d0*/  UIADD3 UR12, UPT, UPT, -UR9, 0x100000, URZ ;  /* 0x00100000090c7890 */ /* 0x000fc8000fffe1ff */
[----:B------:R-:W-:Y:S02]  /*09e0*/  USHF.L.U32 UR13, UR12, 0xb, URZ ;  /* 0x0000000b0c0d7899 */ /* 0x000fe400080006ff */
[----:B------:R-:W-:Y:S02]  /*09f0*/  USHF.L.U32 UR12, UR12, 0x1, URZ ;  /* 0x000000010c0c7899 */ /* 0x000fe400080006ff */
[----:B-1----:R-:W-:Y:S01]  /*0a00*/  ULEA UR5, UR5, UR7, 0x18 ;  /* 0x0000000705057291 */ /* 0x002fe2000f8ec0ff */
[----:B------:R-:W1:Y:S11]  /*0a10*/  FENCE.VIEW.ASYNC.S ;  /* 0x00000000000073c6 */ /* 0x000e760000000000 */
[----:B-1----:R2:W1:Y:S01]  /*0a20*/  SYNCS.EXCH.64 URZ, [UR5+0xa0], UR10 ;  /* 0x0000a00a05ff75b2 */ /* 0x0024620008000100 */
[----:B------:R2:W1:Y:S01]  /*0a30*/  SYNCS.EXCH.64 URZ, [UR5+0xb0], UR12 ;  /* 0x0000b00c05ff75b2 */ /* 0x0004620008000100 */
[----:B------:R2:W1:Y:S01]  /*0a40*/  SYNCS.EXCH.64 URZ, [UR5+0xa8], UR10 ;  /* 0x0000a80a05ff75b2 */ /* 0x0004620008000100 */
[----:B------:R2:W1:Y:S02]  /*0a50*/  SYNCS.EXCH.64 URZ, [UR5+0xb8], UR12 ;  /* 0x0000b80c05ff75b2 */ /* 0x0004640008000100 */
[----:B--2---:R-:W-:Y:S01]  /*0a60*/  NOP ;  /* 0x0000000000007918 */ /* 0x004fe20000000000 */
.L_x_12:
        /* <DEDUP_REMOVED lines=20> */
[----:B------:R2:W1:Y:S01]  /*0bb0*/  SYNCS.EXCH.64 URZ, [UR7+0xe8], UR4 ;  /* 0x0000e80407ff75b2 */ /* 0x0004620008000100 */
[----:B------:R2:W1:Y:S01]  /*0bc0*/  SYNCS.EXCH.64 URZ, [UR7+0xd0], UR10 ;  /* 0x0000d00a07ff75b2 */ /* 0x0004620008000100 */
[----:B------:R2:W1:Y:S01]  /*0bd0*/  SYNCS.EXCH.64 URZ, [UR7+0xf0], UR4 ;  /* 0x0000f00407ff75b2 */ /* 0x0004620008000100 */
[----:B------:R2:W1:Y:S01]  /*0be0*/  SYNCS.EXCH.64 URZ, [UR7+0xd8], UR10 ;  /* 0x0000d80a07ff75b2 */ /* 0x0004620008000100 */
[----:B------:R2:W1:Y:S02]  /*0bf0*/  SYNCS.EXCH.64 URZ, [UR7+0xf8], UR4 ;  /* 0x0000f80407ff75b2 */ /* 0x0004640008000100 */
[----:B--2---:R-:W-:Y:S01]  /*0c00*/  NOP ;  /* 0x0000000000007918 */ /* 0x004fe20000000000 */
.L_x_13:
        /* <DEDUP_REMOVED lines=18> */
.L_x_14:
[----:B-1----:R-:W1:Y:S01]  /*0d30*/  S2UR UR5, SR_CTAID.X ;  /* 0x00000000000579c3 */ /* 0x002e620000002500 */
[----:B------:R-:W-:-:S05]  /*0d40*/  CS2R.32 R96, SR_CgaSize ;  /* 0x0000000000607805 */ /* 0x000fca0000008a00 */
[----:B------:R-:W-:-:S05]  /*0d50*/  IMAD R96, R96, -0xa0, RZ ;  /* 0xffffff6060607824 */ /* 0x000fca00078e02ff */
[----:B------:R-:W-:-:S14]  /*0d60*/  R2UR UR9, R96 ;  /* 0x00000000600972ca */ /* 0x000fdc00000e0000 */
[----:B------:R-:W2:Y:S01]  /*0d70*/  LDCU UR9, c[0x0][UR9+0x2b0] ;  /* 0x00005600090977ac */ /* 0x000ea20008000800 */
[----:B------:R-:W-:Y:S01]  /*0d80*/  NOP ;  /* 0x0000000000007918 */ /* 0x000fe20000000000 */
[----:B------:R-:W-:-:S05]  /*0d90*/  CS2R.32 R96, SR_CgaSize ;  /* 0x0000000000607805 */ /* 0x000fca0000008a00 */
[----:B------:R-:W-:-:S05]  /*0da0*/  IMAD R96, R96, -0xa0, RZ ;  /* 0xffffff6060607824 */ /* 0x000fca00078e02ff */
[----:B------:R-:W-:-:S14]  /*0db0*/  R2UR UR7, R96 ;  /* 0x00000000600772ca */ /* 0x000fdc00000e0000 */
[----:B------:R-:W3:Y:S01]  /*0dc0*/  LDCU UR7, c[0x0][UR7+0x2b4] ;  /* 0x00005680070777ac */ /* 0x000ee20008000800 */
[----:B------:R-:W4:Y:S08]  /*0dd0*/  S2UR UR4, SR_CTAID.Y ;  /* 0x00000000000479c3 */ /* 0x000f300000002600 */
[----:B------:R-:W3:Y:S01]  /*0de0*/  LDC R9, c[0x0][0xb24] ;  /* 0x0002c900ff097b82 */ /* 0x000ee20000000800 */
[----:B-1----:R-:W-:-:S02]  /*0df0*/  I2FP.F32.U32 R4, UR5 ;  /* 0x0000000500047c45 */ /* 0x002fc40008201000 */
[----:B------:R-:W-:-:S05]  /*0e00*/  CS2R.32 R5, SR_CgaSize ;  /* 0x0000000000057805 */ /* 0x000fca0000008a00 */
[----:B------:R-:W-:-:S06]  /*0e10*/  IMAD R5, R5, -0xa0, RZ ;  /* 0xffffff6005057824 */ /* 0x000fcc00078e02ff */
[----:B------:R-:W1:Y:S01]  /*0e20*/  LDC R5, c[0x0][R5+0x2a0] ;  /* 0x0000a80005057b82 */ /* 0x000e620000000800 */
[----:B------:R-:W-:Y:S01]  /*0e30*/  MOV R21, UR5 ;  /* 0x0000000500157c02 */ /* 0x000fe20008000f00 */
[----:B--2---:R-:W-:Y:S01]  /*0e40*/  FMUL R4, R4, UR9 ;  /* 0x0000000904047c20 */ /* 0x004fe20008400000 */
[----:B----4-:R-:W-:Y:S02]  /*0e50*/  I2FP.F32.U32 R2, UR4 ;  /* 0x0000000400027c45 */ /* 0x010fe40008201000 */
[----:B------:R-:W-:-:S05]  /*0e60*/  CS2R.32 R3, SR_CgaSize ;  /* 0x0000000000037805 */ /* 0x000fca0000008a00 */
[----:B------:R-:W-:-:S06]  /*0e70*/  IMAD R3, R3, -0xa0, RZ ;  /* 0xffffff6003037824 */ /* 0x000fcc00078e02ff */
[----:B------:R-:W2:Y:S01]  /*0e80*/  LDC R3, c[0x0][R3+0x2a4] ;  /* 0x0000a90003037b82 */ /* 0x000ea20000000800 */
[----:B------:R-:W4:Y:S01]  /*0e90*/  F2I.U32.TRUNC.NTZ R96, R4 ;  /* 0x0000000400607305 */ /* 0x000f22000020f000 */
[----:B------:R-:W-:Y:S01]  /*0ea0*/  MOV R20, UR4 ;  /* 0x0000000400147c02 */ /* 0x000fe20008000f00 */
[----:B---3--:R-:W-:-:S05]  /*0eb0*/  FMUL R2, R2, UR7 ;  /* 0x0000000702027c20 */ /* 0x008fca0008400000 */
[----:B------:R-:W-:Y:S01]  /*0ec0*/  BAR.SYNC.DEFER_BLOCKING 0x0 ;  /* 0x0000000000007b1d */ /* 0x000fe20000010000 */
[----:B------:R-:W-:-:S05]  /*0ed0*/  ISETP.GE.AND P0, PT, R9, 0x1, PT ;  /* 0x000000010900780c */ /* 0x000fca0003f06270 */
[----:B------:R-:W3:Y:S02]  /*0ee0*/  F2I.U32.TRUNC.NTZ R94, R2 ;  /* 0x00000002005e7305 */ /* 0x000ee4000020f000 */
[----:B------:R-:W2:Y:S01]  /*0ef0*/  S2UR UR36, SR_CTAID.Z ;  /* 0x00000000002479c3 */ /* 0x000ea20000002700 */
[----:B----4-:R-:W-:-:S05]  /*0f00*/  IADD3 R96, PT, PT, -R96, RZ, RZ ;  /* 0x000000ff60607210 */ /* 0x010fca0007ffe1ff */
[----:B-1----:R-:W-:Y:S01]  /*0f10*/  IMAD R96, R5, R96, UR5 ;  /* 0x0000000505607e24 */ /* 0x002fe2000f8e0260 */
[----:B---3--:R-:W-:-:S05]  /*0f20*/  IADD3 R94, PT, PT, -R94, RZ, RZ ;  /* 0x000000ff5e5e7210 */ /* 0x008fca0007ffe1ff */
[----:B--2---:R-:W-:Y:S01]  /*0f30*/  IMAD R94, R3, R94, UR4 ;  /* 0x00000004035e7e24 */ /* 0x004fe2000f8e025e */
[----:B------:R-:W-:Y:S06]  /*0f40*/  @!P0 BRA `(.L_x_15) ;  /* 0x0000000000b88947 */ /* 0x000fec0003800000 */
[----:B------:R-:W1:Y:S01]  /*0f50*/  LDC.64 R4, c[0x0][0xb18] ;  /* 0x0002c600ff047b82 */ /* 0x000e620000000a00 */
[----:B------:R-:W-:-:S07]  /*0f60*/  ISETP.NE.AND P0, PT, R9, 0x1, PT ;  /* 0x000000010900780c */ /* 0x000fce0003f05270 */
[----:B------:R-:W2:Y:S08]  /*0f70*/  LDC R10, c[0x0][0xb0c] ;  /* 0x0002c300ff0a7b82 */ /* 0x000eb00000000800 */
[----:B------:R-:W3:Y:S08]  /*0f80*/  LDC R11, c[0x0][0x370] ;  /* 0x0000dc00ff0b7b82 */ /* 0x000ef00000000800 */
[----:B------:R-:W4:Y:S01]  /*0f90*/  LDC R12, c[0x0][0x374] ;  /* 0x0000dd00ff0c7b82 */ /* 0x000f220000000800 */
[----:B-1----:R-:W-:-:S07]  /*0fa0*/  ISETP.NE.AND P1, PT, R4, 0x1, PT ;  /* 0x000000010400780c */ /* 0x002fce0003f25270 */
[----:B------:R-:W3:Y:S01]  /*0fb0*/  LDC.64 R6, c[0x0][0xb10] ;  /* 0x0002c400ff067b82 */ /* 0x000ee20000000a00 */
[----:B--2---:R-:W-:-:S07]  /*0fc0*/  ISETP.NE.AND P2, PT, R10, 0x1, PT ;  /* 0x000000010a00780c */ /* 0x004fce0003f45270 */
[----:B------:R-:W1:Y:S08]  /*0fd0*/  LDC R8, c[0x0][0xb20] ;  /* 0x0002c800ff087b82 */ /* 0x000e700000000800 */
[----:B------:R-:W2:Y:S01]  /*0fe0*/  LDC.64 R2, c[0x0][0xb28] ;  /* 0x0002ca00ff027b82 */ /* 0x000ea20000000a00 */
[----:B----4-:R-:W-:-:S04]  /*0ff0*/  IMAD.HI.U32 R13, R12, R5, RZ ;  /* 0x000000050c0d7227 */ /* 0x010fc800078e00ff */
[----:B------:R-:W-:-:S04]  /*1000*/  IMAD.HI.U32 R5, R20, R5, RZ ;  /* 0x0000000514057227 */ /* 0x000fc800078e00ff */
[----:B---3--:R-:W-:-:S04]  /*1010*/  IMAD.HI.U32 R14, R11, R6, RZ ;  /* 0x000000060b0e7227 */ /* 0x008fc800078e00ff */
[C---:B------:R-:W-:Y:S01]  /*1020*/  IMAD.HI.U32 R16, R21.reuse, R6, RZ ;  /* 0x0000000615107227 */ /* 0x040fe200078e00ff */
[-C--:B------:R-:W-:Y:S02]  /*1030*/  @P2 SHF.R.U32.HI R11, RZ, R7.reuse, R14 ;  /* 0x00000007ff0b2219 */ /* 0x080fe4000001160e */
[-C--:B-1----:R-:W-:Y:S02]  /*1040*/  @P1 SHF.R.U32.HI R12, RZ, R8.reuse, R13 ;  /* 0x00000008ff0c1219 */ /* 0x082fe4000001160d */
[----:B------:R-:W-:Y:S02]  /*1050*/  SHF.R.U32.HI R5, RZ, R8, R5 ;  /* 0x00000008ff057219 */ /* 0x000fe40000011605 */
[----:B------:R-:W-:Y:S02]  /*1060*/  SHF.R.U32.HI R16, RZ, R7, R16 ;  /* 0x00000007ff107219 */ /* 0x000fe40000011610 */
[----:B------:R-:W-:Y:S01]  /*1070*/  SEL R5, R20, R5, !P1 ;  /* 0x0000000514057207 */ /* 0x000fe20004800000 */
[----:B--2---:R-:W-:Y:S01]  /*1080*/  IMAD.HI.U32 R14, R12, R2, RZ ;  /* 0x000000020c0e7227 */ /* 0x004fe200078e00ff */
[----:B------:R-:W-:-:S02]  /*1090*/  SEL R7, R21, R16, !P2 ;  /* 0x0000001015077207 */ /* 0x000fc40005000000 */
[----:B------:R-:W-:Y:S01]  /*10a0*/  IADD3 R13, PT, PT, -R5, RZ, RZ ;  /* 0x000000ff050d7210 */ /* 0x000fe20007ffe1ff */
[----:B------:R-:W-:Y:S01]  /*10b0*/  IMAD.HI.U32 R6, R11, R2, RZ ;  /* 0x000000020b067227 */ /* 0x000fe200078e00ff */
[----:B------:R-:W-:-:S03]  /*10c0*/  @P0 SHF.R.U32.HI R12, RZ, R3, R14 ;  /* 0x00000003ff0c0219 */ /* 0x000fc6000001160e */
[----:B------:R-:W-:Y:S01]  /*10d0*/  IMAD R13, R4, R13, R20 ;  /* 0x0000000d040d7224 */ /* 0x000fe200078e0214 */
[----:B------:R-:W-:Y:S01]  /*10e0*/  @P0 SHF.R.U32.HI R11, RZ, R3, R6 ;  /* 0x00000003ff0b0219 */ /* 0x000fe20000011606 */
[----:B------:R-:W-:-:S04]  /*10f0*/  IMAD R12, R12, R9, RZ ;  /* 0x000000090c0c7224 */ /* 0x000fc800078e02ff */
[----:B------:R-:W-:Y:S01]  /*1100*/  IMAD R6, R11, R9, RZ ;  /* 0x000000090b067224 */ /* 0x000fe200078e02ff */
[----:B------:R-:W-:-:S04]  /*1110*/  ISETP.GE.AND P1, PT, R5, R12, PT ;  /* 0x0000000c0500720c */ /* 0x000fc80003f26270 */
[----:B------:R-:W-:Y:S01]  /*1120*/  ISETP.GE.OR P1, PT, R7, R6, P1 ;  /* 0x000000060700720c */ /* 0x000fe20000f26670 */
[----:B------:R-:W-:-:S05]  /*1130*/  IMAD.HI.U32 R6, R5, R2, RZ ;  /* 0x0000000205067227 */ /* 0x000fca00078e00ff */
[----:B------:R-:W-:-:S04]  /*1140*/  SHF.R.U32.HI R6, RZ, R3, R6 ;  /* 0x00000003ff067219 */ /* 0x000fc80000011606 */
[----:B------:R-:W-:-:S03]  /*1150*/  SEL R6, R5, R6, !P0 ;  /* 0x0000000605067207 */ /* 0x000fc60004000000 */
[----:B------:R-:W-:Y:S01]  /*1160*/  @!P1 IMAD.HI.U32 R8, R7, R2, RZ ;  /* 0x0000000207089227 */ /* 0x000fe200078e00ff */
[----:B------:R-:W-:-:S04]  /*1170*/  IADD3 R2, PT, PT, -R6, RZ, RZ ;  /* 0x000000ff06027210 */ /* 0x000fc80007ffe1ff */
[----:B------:R-:W-:Y:S01]  /*1180*/  @!P1 SHF.R.U32.HI R8, RZ, R3, R8 ;  /* 0x00000003ff089219 */ /* 0x000fe20000011608 */
[----:B------:R-:W-:-:S03]  /*1190*/  IMAD R2, R9, R2, R5 ;  /* 0x0000000209027224 */ /* 0x000fc600078e0205 */
[----:B------:R-:W-:-:S05]  /*11a0*/  @!P1 SEL R3, R7, R8, !P0 ;  /* 0x0000000807039207 */ /* 0x000fca0004000000 */
[--C-:B------:R-:W-:Y:S02]  /*11b0*/  @!P1 IMAD.IADD R6, R6, 0x1, -R3.reuse ;  /* 0x0000000106069824 */ /* 0x100fe400078e0a03 */
[----:B------:R-:W-:Y:S01]  /*11c0*/  @!P1 IMAD R3, R2, R11, R3 ;  /* 0x0000000b02039224 */ /* 0x000fe200078e0203 */
[----:B------:R-:W-:Y:S01]  /*11d0*/  IADD3 R2, PT, PT, -R7, RZ, RZ ;  /* 0x000000ff07027210 */ /* 0x000fe20007ffe1ff */
[----:B------:R-:W-:Y:S02]  /*11e0*/  @!P1 IMAD R5, R6, R9, R7 ;  /* 0x0000000906059224 */ /* 0x000fe400078e0207 */
[----:B------:R-:W-:Y:S02]  /*11f0*/  @!P1 IMAD.MOV.U32 R7, RZ, RZ, R3 ;  /* 0x000000ffff079224 */ /* 0x000fe400078e0003 */
[----:B------:R-:W-:Y:S02]  /*1200*/  IMAD R2, R10, R2, R21 ;  /* 0x000000020a027224 */ /* 0x000fe400078e0215 */
[----:B------:R-:W-:-:S02]  /*1210*/  IMAD R20, R5, R4, R13 ;  /* 0x0000000405147224 */ /* 0x000fc400078e020d */
[----:B------:R-:W-:Y:S02]  /*1220*/  IMAD R21, R7, R10, R2 ;  /* 0x0000000a07157224 */ /* 0x000fe400078e0202 */
.L_x_15:
[----:B------:R-:W1:Y:S01]  /*1230*/  LDCU UR4, c[0x0][0xb30] ;  /* 0x00016600ff0477ac */ /* 0x000e620008000800 */
[----:B------:R-:W2:Y:S08]  /*1240*/  S2UR UR37, SR_CgaCtaId ;  /* 0x00000000002579c3 */ /* 0x000eb00000008800 */
[----:B------:R-:W3:Y:S01]  /*1250*/  LDC R40, c[0x0][0xb24] ;  /* 0x0002c900ff287b82 */ /* 0x000ee20000000800 */
[----:B-1----:R-:W-:-:S09]  /*1260*/  UISETP.NE.AND UP1, UPT, UR4, 0x1, UPT ;  /* 0x000000010400788c */ /* 0x002fd2000bf25270 */
[----:B--2---:R-:W-:Y:S05]  /*1270*/  BRA.U UP1, `(.L_x_16) ;  /* 0x0000000101407547 */ /* 0x004fea000b800000 */
[----:B------:R-:W1:Y:S08]  /*1280*/  LDC.64 R4, c[0x0][0xb10] ;  /* 0x0002c400ff047b82 */ /* 0x000e700000000a00 */
[----:B------:R-:W2:Y:S08]  /*1290*/  LDC.64 R2, c[0x0][0xb18] ;  /* 0x0002c600ff027b82 */ /* 0x000eb00000000a00 */
[----:B------:R-:W4:Y:S08]  /*12a0*/  LDC R6, c[0x0][0xb20] ;  /* 0x0002c800ff067b82 */ /* 0x000f300000000800 */
[----:B------:R-:W3:Y:S01]  /*12b0*/  LDC R8, c[0x0][0xb0c] ;  /* 0x0002c300ff087b82 */ /* 0x000ee20000000800 */
[----:B-1----:R-:W-:-:S05]  /*12c0*/  IMAD.HI.U32 R4, R21, R4, RZ ;  /* 0x0000000415047227 */ /* 0x002fca00078e00ff */
[----:B------:R-:W-:Y:S01]  /*12d0*/  SHF.R.U32.HI R4, RZ, R5, R4 ;  /* 0x00000005ff047219 */ /* 0x000fe20000011604 */
[----:B--2---:R-:W-:Y:S01]  /*12e0*/  IMAD.HI.U32 R3, R20, R3, RZ ;  /* 0x0000000314037227 */ /* 0x004fe200078e00ff */
[----:B------:R-:W-:-:S04]  /*12f0*/  ISETP.NE.AND P0, PT, R2, 0x1, PT ;  /* 0x000000010200780c */ /* 0x000fc80003f05270 */
[----:B----4-:R-:W-:-:S04]  /*1300*/  SHF.R.U32.HI R3, RZ, R6, R3 ;  /* 0x00000006ff037219 */ /* 0x010fc80000011603 */
[----:B------:R-:W-:Y:S02]  /*1310*/  SEL R3, R20, R3, !P0 ;  /* 0x0000000314037207 */ /* 0x000fe40004000000 */
[----:B---3--:R-:W-:-:S04]  /*1320*/  ISETP.NE.AND P1, PT, R8, 0x1, PT ;  /* 0x000000010800780c */ /* 0x008fc80003f25270 */
[----:B------:R-:W-:-:S05]  /*1330*/  SEL R4, R21, R4, !P1 ;  /* 0x0000000415047207 */ /* 0x000fca0004800000 */
[----:B------:R-:W-:Y:S02]  /*1340*/  IMAD.IADD R5, R3, 0x1, -R4 ;  /* 0x0000000103057824 */ /* 0x000fe400078e0a04 */
[----:B------:R-:W-:Y:S02]  /*1350*/  IMAD.IADD R3, R4, 0x1, -R3 ;  /* 0x0000000104037824 */ /* 0x000fe400078e0a03 */
[----:B------:R-:W-:Y:S02]  /*1360*/  IMAD R21, R5, R8, R21 ;  /* 0x0000000805157224 */ /* 0x000fe400078e0215 */
[----:B------:R-:W-:-:S07]  /*1370*/  IMAD R20, R3, R2, R20 ;  /* 0x0000000203147224 */ /* 0x000fce00078e0214 */
.L_x_16:
[----:B------:R-:W-:Y:S01]  /*1380*/  BAR.SYNC.DEFER_BLOCKING 0x0 ;  /* 0x0000000000007b1d */ /* 0x000fe20000010000 */
[----:B------:R-:W-:Y:S01]  /*1390*/  UISETP.NE.AND UP1, UPT, UR8, 0x2, UPT ;  /* 0x000000020800788c */ /* 0x000fe2000bf25270 */
[----:B------:R-:W-:Y:S02]  /*13a0*/  ISETP.NE.OR P5, PT, R0, 0x2, !P5 ;  /* 0x000000020000780c */ /* 0x000fe40006fa5670 */
[----:B------:R-:W-:-:S06]  /*13b0*/  LOP3.LUT R2, R108, 0x1f, RZ, 0xc0, !PT ;  /* 0x0000001f6c027812 */ /* 0x000fcc00078ec0ff */
[----:B------:R-:W-:Y:S05]  /*13c0*/  BRA.U UP1, `(.L_x_17) ;  /* 0x0000001101cc7547 */ /* 0x000fea000b800000 */
[----:B------:R-:W1:Y:S01]  /*13d0*/  LDCU UR13, c[0x0][0x38c] ;  /* 0x00007180ff0d77ac */ /* 0x000e620008000800 */
[----:B------:R-:W2:Y:S01]  /*13e0*/  LDC R9, c[0x0][0x370] ;  /* 0x0000dc00ff097b82 */ /* 0x000ea20000000800 */
[----:B------:R-:W-:Y:S01]  /*13f0*/  PLOP3.LUT P1, PT, PT, PT, UP2, 0x80, 0x8 ;  /* 0x000000000008781c */ /* 0x000fe20003f2f028 */
[----:B------:R-:W-:Y:S01]  /*1400*/  HFMA2 R12, -RZ, RZ, 0, 0 ;  /* 0x00000000ff0c7431 */ /* 0x000fe200000001ff */
[----:B------:R-:W-:Y:S01]  /*1410*/  ISETP.EQ.OR P4, PT, R2, RZ, P5 ;  /* 0x000000ff0200720c */ /* 0x000fe20002f82670 */
[----:B------:R-:W-:Y:S01]  /*1420*/  IMAD.MOV.U32 R15, RZ, RZ, 0x1 ;  /* 0x00000001ff0f7424 */ /* 0x000fe200078e00ff */
[----:B------:R-:W-:Y:S01]  /*1430*/  PLOP3.LUT P1, PT, P1, PT, PT, 0x8, 0x80 ;  /* 0x000000000080781c */ /* 0x000fe20000f2e170 */
[----:B------:R-:W-:Y:S01]  /*1440*/  IMAD.MOV.U32 R14, RZ, RZ, RZ ;  /* 0x000000ffff0e7224 */ /* 0x000fe200078e00ff */
[----:B------:R-:W-:Y:S01]  /*1450*/  MOV R8, 0x1 ;  /* 0x0000000100087802 */ /* 0x000fe20000000f00 */
[----:B------:R-:W4:Y:S01]  /*1460*/  LDC R0, c[0x0][0x374] ;  /* 0x0000dd00ff007b82 */ /* 0x000f220000000800 */
[----:B------:R-:W-:Y:S01]  /*1470*/  IMAD.MOV.U32 R10, RZ, RZ, RZ ;  /* 0x000000ffff0a7224 */ /* 0x000fe200078e00ff */
[----:B------:R-:W2:Y:S01]  /*1480*/  LDCU.64 UR22, c[0x0][0x348] ;  /* 0x00006900ff1677ac */ /* 0x000ea20008000a00 */
[----:B------:R-:W-:Y:S01]  /*1490*/  UMOV UR6, URZ ;  /* 0x000000ff00067c82 */ /* 0x000fe20008000000 */
[----:B-1----:R-:W-:-:S04]  /*14a0*/  UIADD3 UR5, UPT, UPT, UR13, 0x7f, URZ ;  /* 0x0000007f0d057890 */ /* 0x002fc8000fffe0ff */
[----:B------:R-:W-:-:S04]  /*14b0*/  USHF.R.S32.HI UR4, URZ, 0x1f, UR5 ;  /* 0x0000001fff047899 */ /* 0x000fc80008011405 */
[----:B------:R-:W-:-:S04]  /*14c0*/  ULEA.HI UR4, UR4, UR5, URZ, 0x7 ;  /* 0x0000000504047291 */ /* 0x000fc8000f8f38ff */
[----:B------:R-:W-:Y:S02]  /*14d0*/  USHF.R.S32.HI UR15, URZ, 0x7, UR4 ;  /* 0x00000007ff0f7899 */ /* 0x000fe40008011404 */
[----:B------:R-:W-:Y:S02]  /*14e0*/  UIADD3 UR4, UPT, UPT, UR13, -0x1, URZ ;  /* 0xffffffff0d047890 */ /* 0x000fe4000fffe0ff */
[----:B------:R-:W-:Y:S02]  /*14f0*/  UISETP.LT.U32.AND UP0, UPT, UR15, 0x7, UPT ;  /* 0x000000070f00788c */ /* 0x000fe4000bf01070 */
[----:B------:R-:W-:Y:S02]  /*1500*/  UISETP.GE.U32.AND UP1, UPT, UR4, -0xff, UPT ;  /* 0xffffff010400788c */ /* 0x000fe4000bf26070 */
[----:B------:R-:W-:Y:S02]  /*1510*/  USEL UR14, UR15, 0x7, UP0 ;  /* 0x000000070f0e7887 */ /* 0x000fe40008000000 */
[----:B------:R-:W-:-:S02]  /*1520*/  UIADD3 UR13, UPT, UPT, UR13, 0xfe, URZ ;  /* 0x000000fe0d0d7890 */ /* 0x000fc4000fffe0ff */
[----:B------:R-:W-:Y:S02]  /*1530*/  UIADD3 UR5, UPT, UPT, UR14, -0x1, URZ ;  /* 0xffffffff0e057890 */ /* 0x000fe4000fffe0ff */
[----:B------:R-:W-:-:S03]  /*1540*/  UIADD3 UR7, UPT, UPT, UR15, -UR14, URZ ;  /* 0x8000000e0f077290 */ /* 0x000fc6000fffe0ff */
[----:B------:R-:W-:-:S04]  /*1550*/  @UP1 UIADD3 UR5, UPT, UPT, UR14, URZ, URZ ;  /* 0x000000ff0e051290 */ /* 0x000fc8000fffe0ff */
[----:B--2---:R-:W-:-:S12]  /*1560*/  UIADD3 UR5, UPT, UPT, UR5, 0x1, URZ ;  /* 0x0000000105057890 */ /* 0x004fd8000fffe0ff */
.L_x_35:
[----:B------:R-:W-:Y:S01]  /*1570*/  UISETP.NE.AND UP0, UPT, UR37, URZ, UPT ;  /* 0x000000ff2500728c */ /* 0x000fe2000bf05270 */
[----:B------:R-:W1:Y:S08]  /*1580*/  S2UR UR37, SR_CgaCtaId ;  /* 0x00000000002579c3 */ /* 0x000e700000008800 */
[----:B------:R-:W-:Y:S05]  /*1590*/  BRA.U UP0, `(.L_x_18) ;  /* 0x0000000100347547 */ /* 0x000fea000b800000 */
[----:B------:R-:W2:Y:S01]  /*15a0*/  S2R R2, SR_CgaCtaId ;  /* 0x0000000000027919 */ /* 0x000ea20000008800 */
[----:B------:R-:W-:-:S04]  /*15b0*/  MOV R3, 0x400 ;  /* 0x0000040000037802 */ /* 0x000fc80000000f00 */
[----:B--2---:R-:W-:Y:S02]  /*15c0*/  LEA R3, R2, R3, 0x18 ;  /* 0x0000000302037211 */ /* 0x004fe400078ec0ff */
[----:B------:R-:W-:-:S03]  /*15d0*/  SHF.L.U32 R2, R8, 0x1f, RZ ;  /* 0x0000001f08027819 */ /* 0x000fc600000006ff */
[----:B------:R-:W-:-:S04]  /*15e0*/  IMAD R3, R10, 0x8, R3 ;  /* 0x000000080a037824 */ /* 0x000fc800078e0203 */
[----:B------:R-:W2:Y:S02]  /*15f0*/  SYNCS.PHASECHK.TRANS64.TRYWAIT P0, [R3+URZ+0x110], R2 ;  /* 0x00011002030075a7 */ /* 0x000ea400080011ff */
[----:B--2---:R-:W-:Y:S05]  /*1600*/  @!P0 BRA `(.L_x_19) ;  /* 0x0000005c00688947 */ /* 0x004fea0003800000 */
.L_x_108:
[----:B------:R-:W-:Y:S01]  /*1610*/  VIADD R10, R10, 0x1 ;  /* 0x000000010a0a7836 */ /* 0x000fe20000000000 */
[----:B------:R2:W-:Y:S04]  /*1620*/  SYNCS.ARRIVE.TRANS64.A1T0 RZ, [R3+URZ+0x100], RZ ;  /* 0x000100ff03ff79a7 */ /* 0x0005e800081000ff */
[----:B------:R-:W-:-:S04]  /*1630*/  ISETP.NE.AND P0, PT, R10, 0x2, PT ;  /* 0x000000020a00780c */ /* 0x000fc80003f05270 */
[----:B------:R-:W-:Y:S02]  /*1640*/  SEL R10, R10, RZ, P0 ;  /* 0x000000ff0a0a7207 */ /* 0x000fe40000000000 */
[----:B--2---:R-:W-:-:S04]  /*1650*/  SEL R3, RZ, 0x1, P0 ;  /* 0x00000001ff037807 */ /* 0x004fc80000000000 */
[----:B------:R-:W-:-:S07]  /*1660*/  LOP3.LUT R8, R8, R3, RZ, 0x3c, !PT ;  /* 0x0000000308087212 */ /* 0x000fce00078e3cff */
.L_x_18:
[----:B------:R-:W-:Y:S01]  /*1670*/  UMOV UR4, 0x400 ;  /* 0x0000040000047882 */ /* 0x000fe20000000000 */
[----:B------:R-:W-:Y:S01]  /*1680*/  SHF.L.U32 R2, R15, 0x1f, RZ ;  /* 0x0000001f0f027819 */ /* 0x000fe200000006ff */
[----:B-1----:R-:W-:Y:S01]  /*1690*/  ULEA UR4, UR37, UR4, 0x18 ;  /* 0x0000000425047291 */ /* 0x002fe2000f8ec0ff */
[----:B------:R-:W-:Y:S01]  /*16a0*/  R2UR UR35, R21 ;  /* 0x00000000152372ca */ /* 0x000fe200000e0000 */
[----:B------:R-:W-:Y:S01]  /*16b0*/  UISETP.GE.U32.AND UP0, UPT, UR13, 0xff, UPT ;  /* 0x000000ff0d00788c */ /* 0x000fe2000bf06070 */
[----:B------:R-:W-:Y:S01]  /*16c0*/  R2UR UR11, R20 ;  /* 0x00000000140b72ca */ /* 0x000fe200000e0000 */
[----:B------:R-:W-:Y:S01]  /*16d0*/  ULEA UR8, UR6, UR4, 0x3 ;  /* 0x0000000406087291 */ /* 0x000fe2000f8e18ff */
[----:B------:R-:W-:-:S08]  /*16e0*/  UMOV UR24, URZ ;  /* 0x000000ff00187c82 */ /* 0x000fd00008000000 */
[----:B------:R1:W2:Y:S01]  /*16f0*/  SYNCS.PHASECHK.TRANS64.TRYWAIT P0, [UR8+0x38], R2 ;  /* 0x00003802ff0075a7 */ /* 0x0002a20008001108 */
[----:B------:R-:W-:Y:S02]  /*1700*/  USHF.L.U32 UR35, UR35, 0x6, URZ ;  /* 0x0000000623237899 */ /* 0x000fe400080006ff */
[----:B------:R-:W-:Y:S01]  /*1710*/  USHF.L.U32 UR11, UR11, 0x7, URZ ;  /* 0x000000070b0b7899 */ /* 0x000fe200080006ff */
[----:B------:R-:W-:Y:S11]  /*1720*/  BRA.U !UP0, `(.L_x_20) ;  /* 0x0000000108a87547 */ /* 0x000ff6000b800000 */
[----:B------:R-:W-:Y:S01]  /*1730*/  UMOV UR16, URZ ;  /* 0x000000ff00107c82 */ /* 0x000fe20008000000 */
[----:B------:R-:W-:-:S05]  /*1740*/  UMOV UR17, UR6 ;  /* 0x0000000600117c82 */ /* 0x000fca0008000000 */
.L_x_25:
[----:B-1----:R-:W-:Y:S01]  /*1750*/  ULEA UR33, UR17, UR4, 0x3 ;  /* 0x0000000411217291 */ /* 0x002fe2000f8e18ff */
[----:B--2---:R-:W-:Y:S01]  /*1760*/  @!P5 MOV R3, 0x6000 ;  /* 0x000060000003d802 */ /* 0x004fe20000000f00 */
[----:B--2---:R-:W-:Y:S10]  /*1770*/  @P0 BRA `(.L_x_21) ;  /* 0x00000000000c0947 */ /* 0x004ff40003800000 */
[----:B------:R-:W-:-:S04]  /*1780*/  SHF.L.U32 R5, R15, 0x1f, RZ ;  /* 0x0000001f0f057819 */ /* 0x000fc800000006ff */
[----:B------:R-:W2:Y:S02]  /*1790*/  SYNCS.PHASECHK.TRANS64.TRYWAIT P0, [UR33+0x38], R5 ;  /* 0x00003805ff0075a7 */ /* 0x000ea40008001121 */
[----:B--2---:R-:W-:Y:S05]  /*17a0*/  @!P0 BRA `(.L_x_22) ;  /* 0x0000005c00148947 */ /* 0x004fea0003800000 */
.L_x_21:
[----:B------:R2:W-:Y:S01]  /*17b0*/  @!P5 SYNCS.ARRIVE.TRANS64 RZ, [UR33], R3 ;  /* 0x00000003ffffd9a7 */ /* 0x0005e20008000021 */
[----:B------:R-:W-:Y:S04]  /*17c0*/  BSSY.RECONVERGENT B0, `(.L_x_23) ;  /* 0x0000003000007945 */ /* 0x000fe80003800200 */
[----:B------:R-:W-:Y:S05]  /*17d0*/  @P4 BRA `(.L_x_24) ;  /* 0x0000000000044947 */ /* 0x000fea0003800000 */
[----:B------:R-:W-:Y:S05]  /*17e0*/  BPT.TRAP 0x1 ;  /* 0x000000040000795c */ /* 0x000fea0000300000 */
.L_x_24:
[----:B------:R-:W-:Y:S05]  /*17f0*/  BSYNC.RECONVERGENT B0 ;  /* 0x0000000000007941 */ /* 0x000fea0003800200 */
.L_x_23:
[----:B------:R-:W-:Y:S02]  /*1800*/  UIADD3 UR6, UPT, UPT, UR17, 0x1, URZ ;  /* 0x0000000111067890 */ /* 0x000fe4000fffe0ff */
[----:B------:R-:W-:Y:S02]  /*1810*/  ULEA UR32, UR17, UR4, 0xd ;  /* 0x0000000411207291 */ /* 0x000fe4000f8e68ff */
[----:B------:R-:W-:Y:S02]  /*1820*/  UISETP.NE.AND UP0, UPT, UR6, 0x7, UPT ;  /* 0x000000070600788c */ /* 0x000fe4000bf05270 */
[----:B------:R-:W-:Y:S02]  /*1830*/  UIADD3 UR26, UP1, UPT, UR22, 0x80, URZ ;  /* 0x00000080161a7890 */ /* 0x000fe4000ff3e0ff */
[----:B------:R-:W-:Y:S02]  /*1840*/  USEL UR9, URZ, 0x1, UP0 ;  /* 0x00000001ff097887 */ /* 0x000fe40008000000 */
[----:B------:R-:W-:-:S02]  /*1850*/  USEL UR6, UR6, URZ, UP0 ;  /* 0x000000ff06067287 */ /* 0x000fc40008000000 */
[----:B------:R-:W-:Y:S02]  /*1860*/  UIADD3 UR20, UP0, UPT, UR22, 0x180, URZ ;  /* 0x0000018016147890 */ /* 0x000fe4000ff1e0ff */
[----:B------:R-:W-:Y:S01]  /*1870*/  ULEA UR8, UR6, UR4, 0x3 ;  /* 0x0000000406087291 */ /* 0x000fe2000f8e18ff */
[----:B------:R-:W-:Y:S01]  /*1880*/  LOP3.LUT R15, R15, UR9, RZ, 0x3c, !PT ;  /* 0x000000090f0f7c12 */ /* 0x000fe2000f8e3cff */
[----:B------:R-:W-:Y:S02]  /*1890*/  USHF.L.U32 UR34, UR16, 0x7, URZ ;  /* 0x0000000710227899 */ /* 0x000fe400080006ff */
[----:B------:R-:W-:Y:S01]  /*18a0*/  UIADD3.X UR27, UPT, UPT, URZ, UR23, URZ, UP1, !UPT ;  /* 0x00000017ff1b7290 */ /* 0x000fe20008ffe4ff */
[----:B-1----:R-:W-:Y:S01]  /*18b0*/  SHF.L.U32 R2, R15, 0x1f, RZ ;  /* 0x0000001f0f027819 */ /* 0x002fe200000006ff */
[----:B------:R-:W-:Y:S02]  /*18c0*/  UIADD3 UR32, UPT, UPT, UR32, 0x4400, URZ ;  /* 0x0000440020207890 */ /* 0x000fe4000fffe0ff */
[----:B------:R-:W-:Y:S01]  /*18d0*/  UIADD3.X UR21, UPT, UPT, URZ, UR23, URZ, UP0, !UPT ;  /* 0x00000017ff157290 */ /* 0x000fe200087fe4ff */
[----:B------:R1:W1:Y:S01]  /*18e0*/  SYNCS.PHASECHK.TRANS64.TRYWAIT P0, [UR8+0x38], R2 ;  /* 0x00003802ff0075a7 */ /* 0x0002620008001108 */
[----:B------:R-:W-:Y:S01]  /*18f0*/  ULEA UR8, UR17, UR4, 0xe ;  /* 0x0000000411087291 */ /* 0x000fe2000f8e70ff */
[----:B------:R-:W-:Y:S01]  /*1900*/  UMOV UR18, 0x0 ;  /* 0x0000000000127882 */ /* 0x000fe20000000000 */
[----:B------:R-:W-:-:S02]  /*1910*/  UMOV UR19, 0x10000000 ;  /* 0x1000000000137882 */ /* 0x000fc40000000000 */
[----:B------:R-:W-:Y:S01]  /*1920*/  UIADD3 UR8, UPT, UPT, UR8, 0x12400, URZ ;  /* 0x0001240008087890 */ /* 0x000fe2000fffe0ff */
[----:B------:R1:W-:Y:S01]  /*1930*/  UTMALDG.3D [UR32], [UR26], desc[UR18] ;  /* 0x000012201a0075b4 */ /* 0x0003e20008011000 */
[----:B------:R-:W-:Y:S01]  /*1940*/  UMOV UR12, UR36 ;  /* 0x00000024000c7c82 */ /* 0x000fe20008000000 */
[----:B------:R-:W-:Y:S01]  /*1950*/  UMOV UR9, UR33 ;  /* 0x0000002100097c82 */ /* 0x000fe20008000000 */
[----:B------:R-:W-:Y:S01]  /*1960*/  UMOV UR10, UR34 ;  /* 0x00000022000a7c82 */ /* 0x000fe20008000000 */
[----:B------:R-:W-:Y:S01]  /*1970*/  UIADD3 UR16, UPT, UPT, UR16, 0x1, URZ ;  /* 0x0000000110107890 */ /* 0x000fe2000fffe0ff */
[----:B------:R-:W-:Y:S01]  /*1980*/  UMOV UR24, UR5 ;  /* 0x0000000500187c82 */ /* 0x000fe20008000000 */
[----:B------:R-:W-:Y:S02]  /*1990*/  UMOV UR17, UR6 ;  /* 0x0000000600117c82 */ /* 0x000fe40008000000 */
[----:B------:R1:W-:Y:S01]  /*19a0*/  UTMALDG.3D [UR8], [UR20], desc[UR18] ;  /* 0x00001208140075b4 */ /* 0x0003e20008011000 */
[----:B------:R-:W-:-:S09]  /*19b0*/  UISETP.NE.AND UP0, UPT, UR16, UR5, UPT ;  /* 0x000000051000728c */ /* 0x000fd2000bf05270 */
[----:B------:R-:W-:Y:S05]  /*19c0*/  BRA.U UP0, `(.L_x_25) ;  /* 0xfffffffd00607547 */ /* 0x000fea000b83ffff */
.L_x_20:
[----:B-1----:R-:W-:Y:S01]  /*19d0*/  ULEA UR8, UR6, UR4, 0x3 ;  /* 0x0000000406087291 */ /* 0x002fe2000f8e18ff */
[----:B------:R-:W-:Y:S01]  /*19e0*/  SHF.L.U32 R2, R15, 0x1f, RZ ;  /* 0x0000001f0f027819 */ /* 0x000fe200000006ff */
[----:B------:R-:W-:Y:S01]  /*19f0*/  @!P1 SYNCS.ARRIVE.TRANS64.A1T0 RZ, [UR4+0x98], RZ ;  /* 0x000098ffffff99a7 */ /* 0x000fe20008100004 */
[----:B------:R-:W-:-:S06]  /*1a00*/  UISETP.GT.AND UP0, UPT, UR15, UR14, UPT ;  /* 0x0000000e0f00728c */ /* 0x000fcc000bf04270 */
[----:B--2---:R1:W2:Y:S03]  /*1a10*/  SYNCS.PHASECHK.TRANS64.TRYWAIT P0, [UR8+0x38], R2 ;  /* 0x00003802ff0075a7 */ /* 0x0042a60008001108 */
[----:B------:R-:W-:Y:S05]  /*1a20*/  BRA.U !UP0, `(.L_x_26) ;  /* 0x0000000108ac7547 */ /* 0x000fea000b800000 */
[----:B------:R-:W-:Y:S01]  /*1a30*/  UIADD3 UR21, UPT, UPT, UR7, UR24, URZ ;  /* 0x0000001807157290 */ /* 0x000fe2000fffe0ff */
[----:B------:R-:W-:-:S11]  /*1a40*/  UMOV UR25, UR6 ;  /* 0x0000000600197c82 */ /* 0x000fd60008000000 */
.L_x_31:
[----:B-1----:R-:W-:Y:S01]  /*1a50*/  ULEA UR17, UR25, UR4, 0x3 ;  /* 0x0000000419117291 */ /* 0x002fe2000f8e18ff */
[----:B--2---:R-:W-:Y:S01]  /*1a60*/  @!P5 MOV R3, 0x6000 ;  /* 0x000060000003d802 */ /* 0x004fe20000000f00 */
[----:B--2---:R-:W-:Y:S10]  /*1a70*/  @P0 BRA `(.L_x_27) ;  /* 0x00000000000c0947 */ /* 0x004ff40003800000 */
[----:B------:R-:W-:-:S04]  /*1a80*/  SHF.L.U32 R5, R15, 0x1f, RZ ;  /* 0x0000001f0f057819 */ /* 0x000fc800000006ff */
[----:B------:R-:W2:Y:S02]  /*1a90*/  SYNCS.PHASECHK.TRANS64.TRYWAIT P0, [UR17+0x38], R5 ;  /* 0x00003805ff0075a7 */ /* 0x000ea40008001111 */
[----:B--2---:R-:W-:Y:S05]  /*1aa0*/  @!P0 BRA `(.L_x_28) ;  /* 0x00000058006c8947 */ /* 0x004fea0003800000 */
.L_x_27:
[----:B------:R2:W-:Y:S01]  /*1ab0*/  @!P5 SYNCS.ARRIVE.TRANS64 RZ, [UR17], R3 ;  /* 0x00000003ffffd9a7 */ /* 0x0005e20008000011 */
[----:B------:R-:W-:Y:S04]  /*1ac0*/  BSSY.RECONVERGENT B0, `(.L_x_29) ;  /* 0x0000003000007945 */ /* 0x000fe80003800200 */
[----:B------:R-:W-:Y:S05]  /*1ad0*/  @P4 BRA `(.L_x_30) ;  /* 0x0000000000044947 */ /* 0x000fea0003800000 */
[----:B------:R-:W-:Y:S05]  /*1ae0*/  BPT.TRAP 0x1 ;  /* 0x000000040000795c */ /* 0x000fea0000300000 */
.L_x_30:
[----:B------:R-:W-:Y:S05]  /*1af0*/  BSYNC.RECONVERGENT B0 ;  /* 0x0000000000007941 */ /* 0x000fea0003800200 */
.L_x_29:
        /* <DEDUP_REMOVED lines=10> */
[----:B------:R-:W-:Y:S01]  /*1ba0*/  UIADD3 UR16, UPT, UPT, UR16, 0x4400, URZ ;  /* 0x0000440010107890 */ /* 0x000fe2000fffe0ff */
[----:B-1----:R-:W-:Y:S01]  /*1bb0*/  SHF.L.U32 R2, R15, 0x1f, RZ ;  /* 0x0000001f0f027819 */ /* 0x002fe200000006ff */
[----:B------:R-:W-:Y:S02]  /*1bc0*/  UIADD3.X UR31, UPT, UPT, URZ, UR23, URZ, UP1, !UPT ;  /* 0x00000017ff1f7290 */ /* 0x000fe40008ffe4ff */
[----:B------:R-:W-:Y:S01]  /*1bd0*/  UIADD3.X UR29, UPT, UPT, URZ, UR23, URZ, UP0, !UPT ;  /* 0x00000017ff1d7290 */ /* 0x000fe200087fe4ff */
[----:B------:R1:W1:Y:S01]  /*1be0*/  SYNCS.PHASECHK.TRANS64.TRYWAIT P0, [UR8+0x38], R2 ;  /* 0x00003802ff0075a7 */ /* 0x0002620008001108 */
[----:B------:R-:W-:Y:S01]  /*1bf0*/  ULEA UR8, UR25, UR4, 0xe ;  /* 0x0000000419087291 */ /* 0x000fe2000f8e70ff */
[----:B------:R-:W-:Y:S01]  /*1c00*/  UMOV UR26, 0x0 ;  /* 0x00000000001a7882 */ /* 0x000fe20000000000 */
[----:B------:R-:W-:-:S02]  /*1c10*/  UMOV UR27, 0x10000000 ;  /* 0x10000000001b7882 */ /* 0x000fc40000000000 */
[----:B------:R-:W-:Y:S01]  /*1c20*/  UIADD3 UR8, UPT, UPT, UR8, 0x12400, URZ ;  /* 0x0001240008087890 */ /* 0x000fe2000fffe0ff */
[----:B------:R-:W-:Y:S01]  /*1c30*/  UMOV UR19, UR35 ;  /* 0x0000002300137c82 */ /* 0x000fe20008000000 */
[----:B------:R-:W-:Y:S01]  /*1c40*/  UMOV UR20, UR36 ;  /* 0x0000002400147c82 */ /* 0x000fe20008000000 */
[----:B------:R-:W-:Y:S01]  /*1c50*/  UMOV UR12, UR36 ;  /* 0x00000024000c7c82 */ /* 0x000fe20008000000 */
[----:B------:R-:W-:Y:S01]  /*1c60*/  UMOV UR9, UR17 ;  /* 0x0000001100097c82 */ /* 0x000fe20008000000 */
[----:B------:R-:W-:Y:S01]  /*1c70*/  UMOV UR10, UR18 ;  /* 0x00000012000a7c82 */ /* 0x000fe20008000000 */
[----:B------:R1:W-:Y:S01]  /*1c80*/  UTMALDG.3D [UR16], [UR30], desc[UR26] ;  /* 0x00001a101e0075b4 */ /* 0x0003e20008011000 */
[----:B------:R-:W-:Y:S01]  /*1c90*/  UIADD3 UR24, UPT, UPT, UR24, 0x1, URZ ;  /* 0x0000000118187890 */ /* 0x000fe2000fffe0ff */
[----:B------:R-:W-:-:S03]  /*1ca0*/  UMOV UR25, UR6 ;  /* 0x0000000600197c82 */ /* 0x000fc60008000000 */
[----:B------:R-:W-:Y:S01]  /*1cb0*/  UISETP.NE.AND UP0, UPT, UR24, UR21, UPT ;  /* 0x000000151800728c */ /* 0x000fe2000bf05270 */
[----:B------:R1:W-:Y:S08]  /*1cc0*/  UTMALDG.3D [UR8], [UR28], desc[UR26] ;  /* 0x00001a081c0075b4 */ /* 0x0003f00008011000 */
[----:B------:R-:W-:Y:S05]  /*1cd0*/  BRA.U UP0, `(.L_x_31) ;  /* 0xfffffffd005c7547 */ /* 0x000fea000b83ffff */
.L_x_26:
[----:B-1----:R-:W-:Y:S01]  /*1ce0*/  LEA R2, R14, UR4, 0x3 ;  /* 0x000000040e027c11 */ /* 0x002fe2000f8e18ff */
[----:B------:R-:W-:Y:S01]  /*1cf0*/  NOP ;  /* 0x0000000000007918 */ /* 0x000fe20000000000 */
[----:B--2---:R-:W-:Y:S02]  /*1d00*/  SHF.L.U32 R3, R12, 0x1f, RZ ;  /* 0x0000001f0c037819 */ /* 0x004fe400000006ff */
[----:B------:R-:W-:Y:S02]  /*1d10*/  LEA R4, R14, UR4, 0x4 ;  /* 0x000000040e047c11 */ /* 0x000fe4000f8e20ff */
[----:B------:R-:W1:Y:S02]  /*1d20*/  SYNCS.PHASECHK.TRANS64.TRYWAIT P0, [R2+URZ+0xa0], R3 ;  /* 0x0000a003020075a7 */ /* 0x000e6400080011ff */
[----:B-1----:R-:W-:Y:S05]  /*1d30*/  @!P0 BRA `(.L_x_32) ;  /* 0x0000005400e08947 */ /* 0x002fea0003800000 */
.L_x_111:
[----:B------:R-:W2:Y:S01]  /*1d40*/  LDS.128 R4, [R4+0x130] ;  /* 0x0001300004047984 */ /* 0x000ea20000000c00 */
[----:B---3--:R-:W-:Y:S01]  /*1d50*/  ISETP.GE.AND P0, PT, R40, 0x1, PT ;  /* 0x000000012800780c */ /* 0x008fe20003f06270 */
[----:B-1----:R-:W-:Y:S01]  /*1d60*/  VIADD R2, R2, 0xb0 ;  /* 0x000000b002027836 */ /* 0x002fe20000000000 */
[----:B------:R-:W-:Y:S01]  /*1d70*/  @!PT LDS RZ, [RZ] ;  /* 0x00000000fffff984 */ /* 0x000fe20000000800 */
[----:B------:R-:W-:Y:S01]  /*1d80*/  @!PT LDS RZ, [RZ] ;  /* 0x00000000fffff984 */ /* 0x000fe20000000800 */
[----:B------:R-:W-:Y:S01]  /*1d90*/  @!PT LDS RZ, [RZ] ;  /* 0x00000000fffff984 */ /* 0x000fe20000000800 */
[----:B------:R-:W-:Y:S01]  /*1da0*/  @!PT LDS RZ, [RZ] ;  /* 0x00000000fffff984 */ /* 0x000fe20000000800 */
[----:B------:R1:W-:Y:S06]  /*1db0*/  MEMBAR.ALL.CTA ;  /* 0x0000000000007992 */ /* 0x0003ec0000008000 */
[----:B-1----:R-:W1:Y:S01]  /*1dc0*/  FENCE.VIEW.ASYNC.S ;  /* 0x00000000000073c6 */ /* 0x002e620000000000 */
[----:B------:R-:W-:-:S04]  /*1dd0*/  PRMT R2, RZ, 0x654, R2 ;  /* 0x00000654ff027816 */ /* 0x000fc80000000002 */
[----:B-1----:R1:W-:Y:S01]  /*1de0*/  SYNCS.ARRIVE.TRANS64.RED.A1T0 RZ, [R2+URZ], RZ ;  /* 0x000000ff02ff79a7 */ /* 0x0023e200081004ff */
[----:B--2---:R-:W-:-:S13]  /*1df0*/  LOP3.LUT P2, RZ, R6, 0x1, RZ, 0xc0, !PT ;  /* 0x0000000106ff7812 */ /* 0x004fda000784c0ff */
[----:B------:R-:W-:Y:S01]  /*1e00*/  @P2 SHF.R.U32.HI R3, RZ, 0x10, R5 ;  /* 0x00000010ff032819 */ /* 0x000fe20000011605 */
[----:B------:R-:W-:Y:S01]  /*1e10*/  VOTEU.ANY UP0, P2 ;  /* 0x0000000000ff7886 */ /* 0x000fe20001000100 */
[----:B------:R-:W-:Y:S02]  /*1e20*/  @P2 MOV R13, R4 ;  /* 0x00000004000d2202 */ /* 0x000fe40000000f00 */
[----:B------:R-:W-:Y:S02]  /*1e30*/  @P2 R2UR.BROADCAST UR8, R3 ;  /* 0x00000000030822ca */ /* 0x000fe400008e0000 */
[----:B------:R-:W-:-:S11]  /*1e40*/  @P2 LOP3.LUT R11, R5, 0xffff, RZ, 0xc0, !PT ;  /* 0x0000ffff050b2812 */ /* 0x000fd600078ec0ff */
[----:B------:R-:W-:Y:S01]  /*1e50*/  @UP0 UMOV UR36, UR8 ;  /* 0x0000000800240c82 */ /* 0x000fe20008000000 */
[----:B-1----:R-:W-:Y:S05]  /*1e60*/  @!P0 BRA `(.L_x_33) ;  /* 0x0000000000b88947 */ /* 0x002fea0003800000 */
[----:B------:R-:W4:Y:S01]  /*1e70*/  LDC.64 R4, c[0x0][0xb18] ;  /* 0x0002c600ff047b82 */ /* 0x000f220000000a00 */
[----:B------:R-:W-:-:S07]  /*1e80*/  ISETP.NE.AND P3, PT, R40, 0x1, PT ;  /* 0x000000012800780c */ /* 0x000fce0003f65270 */
[----:B------:R-:W1:Y:S08]  /*1e90*/  LDC.64 R6, c[0x0][0xb10] ;  /* 0x0002c400ff067b82 */ /* 0x000e700000000a00 */
[----:B------:R-:W2:Y:S08]  /*1ea0*/  LDC R16, c[0x0][0xb20] ;  /* 0x0002c800ff107b82 */ /* 0x000eb00000000800 */
[----:B------:R-:W3:Y:S01]  /*1eb0*/  LDC R18, c[0x0][0xb0c] ;  /* 0x0002c300ff127b82 */ /* 0x000ee20000000800 */
[----:B----4-:R-:W-:Y:S01]  /*1ec0*/  IMAD.HI.U32 R17, R0, R5, RZ ;  /* 0x0000000500117227 */ /* 0x010fe200078e00ff */
[----:B------:R-:W-:-:S03]  /*1ed0*/  ISETP.NE.AND P0, PT, R4, 0x1, PT ;  /* 0x000000010400780c */ /* 0x000fc60003f05270 */
[----:B------:R-:W-:-:S03]  /*1ee0*/  IMAD.HI.U32 R5, R11, R5, RZ ;  /* 0x000000050b057227 */ /* 0x000fc600078e00ff */
[----:B------:R-:W4:Y:S01]  /*1ef0*/  LDC.64 R2, c[0x0][0xb28] ;  /* 0x0002ca00ff027b82 */ /* 0x000f220000000a00 */
[----:B-1----:R-:W-:-:S04]  /*1f00*/  IMAD.HI.U32 R20, R9, R6, RZ ;  /* 0x0000000609147227 */ /* 0x002fc800078e00ff */
[----:B------:R-:W-:Y:S01]  /*1f10*/  IMAD.HI.U32 R22, R13, R6, RZ ;  /* 0x000000060d167227 */ /* 0x000fe200078e00ff */
[----:B------:R-:W-:Y:S02]  /*1f20*/  SHF.R.U32.HI R20, RZ, R7, R20 ;  /* 0x00000007ff147219 */ /* 0x000fe40000011614 */
[-C--:B--2---:R-:W-:Y:S02]  /*1f30*/  SHF.R.U32.HI R17, RZ, R16.reuse, R17 ;  /* 0x00000010ff117219 */ /* 0x084fe40000011611 */
[----:B------:R-:W-:Y:S02]  /*1f40*/  SHF.R.U32.HI R16, RZ, R16, R5 ;  /* 0x00000010ff107219 */ /* 0x000fe40000011605 */
[----:B------:R-:W-:Y:S02]  /*1f50*/  SEL R17, R0, R17, !P0 ;  /* 0x0000001100117207 */ /* 0x000fe40004000000 */
[----:B------:R-:W-:Y:S02]  /*1f60*/  SHF.R.U32.HI R22, RZ, R7, R22 ;  /* 0x00000007ff167219 */ /* 0x000fe40000011616 */
[----:B---3--:R-:W-:-:S02]  /*1f70*/  ISETP.NE.AND P1, PT, R18, 0x1, PT ;  /* 0x000000011200780c */ /* 0x008fc40003f25270 */
[----:B------:R-:W-:Y:S02]  /*1f80*/  SEL R5, R11, R16, !P0 ;  /* 0x000000100b057207 */ /* 0x000fe40004000000 */
[----:B------:R-:W-:Y:S02]  /*1f90*/  SEL R19, R9, R20, !P1 ;  /* 0x0000001409137207 */ /* 0x000fe40004800000 */
[----:B------:R-:W-:Y:S01]  /*1fa0*/  SEL R7, R13, R22, !P1 ;  /* 0x000000160d077207 */ /* 0x000fe20004800000 */
[----:B----4-:R-:W-:-:S04]  /*1fb0*/  IMAD.HI.U32 R20, R17, R2, RZ ;  /* 0x0000000211147227 */ /* 0x010fc800078e00ff */
[----:B------:R-:W-:Y:S01]  /*1fc0*/  IMAD.HI.U32 R6, R19, R2, RZ ;  /* 0x0000000213067227 */ /* 0x000fe200078e00ff */
[----:B------:R-:W-:-:S04]  /*1fd0*/  @P3 SHF.R.U32.HI R17, RZ, R3, R20 ;  /* 0x00000003ff113219 */ /* 0x000fc80000011614 */
        /* <DEDUP_REMOVED lines=8> */
[----:B------:R-:W-:-:S04]  /*2060*/  @!P0 IMAD.HI.U32 R16, R7, R2, RZ ;  /* 0x0000000207108227 */ /* 0x000fc800078e00ff */
[----:B------:R-:W-:Y:S01]  /*2070*/  IMAD.MOV R2, RZ, RZ, -R6 ;  /* 0x000000ffff027224 */ /* 0x000fe200078e0a06 */
[----:B------:R-:W-:-:S03]  /*2080*/  @!P0 SHF.R.U32.HI R16, RZ, R3, R16 ;  /* 0x00000003ff108219 */ /* 0x000fc60000011610 */
[----:B------:R-:W-:Y:S01]  /*2090*/  IMAD R2, R40, R2, R5 ;  /* 0x0000000228027224 */ /* 0x000fe200078e0205 */
[----:B------:R-:W-:Y:S02]  /*20a0*/  @!P0 SEL R3, R7, R16, !P3 ;  /* 0x0000001007038207 */ /* 0x000fe40005800000 */
[----:B------:R-:W-:-:S03]  /*20b0*/  IADD3 R16, PT, PT, -R5, RZ, RZ ;  /* 0x000000ff05107210 */ /* 0x000fc60007ffe1ff */
[--C-:B------:R-:W-:Y:S02]  /*20c0*/  @!P0 IMAD.IADD R6, R6, 0x1, -R3.reuse ;  /* 0x0000000106068824 */ /* 0x100fe400078e0a03 */
[----:B------:R-:W-:Y:S01]  /*20d0*/  @!P0 IMAD R3, R2, R19, R3 ;  /* 0x0000001302038224 */ /* 0x000fe200078e0203 */
[----:B------:R-:W-:Y:S01]  /*20e0*/  IADD3 R2, PT, PT, -R7, RZ, RZ ;  /* 0x000000ff07027210 */ /* 0x000fe20007ffe1ff */
[----:B------:R-:W-:Y:S02]  /*20f0*/  @!P0 IMAD R5, R40, R6, R7 ;  /* 0x0000000628058224 */ /* 0x000fe400078e0207 */
[----:B------:R-:W-:Y:S02]  /*2100*/  IMAD R11, R4, R16, R11 ;  /* 0x00000010040b7224 */ /* 0x000fe400078e020b */
[----:B------:R-:W-:Y:S02]  /*2110*/  @!P0 IMAD.MOV.U32 R7, RZ, RZ, R3 ;  /* 0x000000ffff078224 */ /* 0x000fe400078e0003 */
[----:B------:R-:W-:-:S02]  /*2120*/  IMAD R2, R18, R2, R13 ;  /* 0x0000000212027224 */ /* 0x000fc400078e020d */
[----:B------:R-:W-:Y:S02]  /*2130*/  IMAD R11, R5, R4, R11 ;  /* 0x00000004050b7224 */ /* 0x000fe400078e020b */
[----:B------:R-:W-:Y:S02]  /*2140*/  IMAD R13, R7, R18, R2 ;  /* 0x00000012070d7224 */ /* 0x000fe400078e0202 */
.L_x_33:
[----:B------:R-:W1:Y:S02]  /*2150*/  LDCU UR8, c[0x0][0xb30] ;  /* 0x00016600ff0877ac */ /* 0x000e640008000800 */
[----:B-1----:R-:W-:-:S09]  /*2160*/  UISETP.NE.AND UP0, UPT, UR8, 0x1, UPT ;  /* 0x000000010800788c */ /* 0x002fd2000bf05270 */
[----:B------:R-:W-:Y:S05]  /*2170*/  BRA.U UP0, `(.L_x_34) ;  /* 0x0000000100407547 */ /* 0x000fea000b800000 */
[----:B------:R-:W1:Y:S08]  /*2180*/  LDC.64 R4, c[0x0][0xb10] ;  /* 0x0002c400ff047b82 */ /* 0x000e700000000a00 */
[----:B------:R-:W2:Y:S08]  /*2190*/  LDC.64 R2, c[0x0][0xb18] ;  /* 0x0002c600ff027b82 */ /* 0x000eb00000000a00 */
[----:B------:R-:W3:Y:S08]  /*21a0*/  LDC R6, c[0x0][0xb20] ;  /* 0x0002c800ff067b82 */ /* 0x000ef00000000800 */
[----:B------:R-:W4:Y:S01]  /*21b0*/  LDC R16, c[0x0][0xb0c] ;  /* 0x0002c300ff107b82 */ /* 0x000f220000000800 */
[----:B-1----:R-:W-:-:S05]  /*21c0*/  IMAD.HI.U32 R4, R13, R4, RZ ;  /* 0x000000040d047227 */ /* 0x002fca00078e00ff */
[----:B------:R-:W-:Y:S01]  /*21d0*/  SHF.R.U32.HI R4, RZ, R5, R4 ;  /* 0x00000005ff047219 */ /* 0x000fe20000011604 */
[----:B--2---:R-:W-:Y:S01]  /*21e0*/  IMAD.HI.U32 R3, R11, R3, RZ ;  /* 0x000000030b037227 */ /* 0x004fe200078e00ff */
[----:B------:R-:W-:-:S04]  /*21f0*/  ISETP.NE.AND P0, PT, R2, 0x1, PT ;  /* 0x000000010200780c */ /* 0x000fc80003f05270 */
[----:B---3--:R-:W-:-:S04]  /*2200*/  SHF.R.U32.HI R6, RZ, R6, R3 ;  /* 0x00000006ff067219 */ /* 0x008fc80000011603 */
[----:B------:R-:W-:Y:S02]  /*2210*/  SEL R3, R11, R6, !P0 ;  /* 0x000000060b037207 */ /* 0x000fe40004000000 */
[----:B----4-:R-:W-:-:S04]  /*2220*/  ISETP.NE.AND P1, PT, R16, 0x1, PT ;  /* 0x000000011000780c */ /* 0x010fc80003f25270 */
[----:B------:R-:W-:-:S05]  /*2230*/  SEL R4, R13, R4, !P1 ;  /* 0x000000040d047207 */ /* 0x000fca0004800000 */
[----:B------:R-:W-:Y:S02]  /*2240*/  IMAD.IADD R5, R3, 0x1, -R4 ;  /* 0x0000000103057824 */ /* 0x000fe400078e0a04 */
[----:B------:R-:W-:Y:S02]  /*2250*/  IMAD.IADD R3, R4, 0x1, -R3 ;  /* 0x0000000104037824 */ /* 0x000fe400078e0a03 */
[----:B------:R-:W-:Y:S02]  /*2260*/  IMAD R13, R5, R16, R13 ;  /* 0x00000010050d7224 */ /* 0x000fe400078e020d */
[----:B------:R-:W-:-:S07]  /*2270*/  IMAD R11, R3, R2, R11 ;  /* 0x00000002030b7224 */ /* 0x000fce00078e020b */
.L_x_34:
[----:B------:R-:W-:Y:S01]  /*2280*/  VIADD R14, R14, 0x1 ;  /* 0x000000010e0e7836 */ /* 0x000fe20000000000 */
[----:B------:R-:W-:Y:S01]  /*2290*/  PLOP3.LUT P1, PT, PT, PT, PT, 0x80, 0x8 ;  /* 0x000000000008781c */ /* 0x000fe20003f2f070 */
[----:B------:R-:W-:Y:S02]  /*22a0*/  IMAD.IADD R21, R13, 0x1, R96 ;  /* 0x000000010d157824 */ /* 0x000fe400078e0260 */
[----:B------:R-:W-:Y:S01]  /*22b0*/  IMAD.IADD R20, R11, 0x1, R94 ;  /* 0x000000010b147824 */ /* 0x000fe200078e025e */
[----:B------:R-:W-:-:S04]  /*22c0*/  ISETP.NE.AND P0, PT, R14, 0x2, PT ;  /* 0x000000020e00780c */ /* 0x000fc80003f05270 */
[----:B------:R-:W-:Y:S02]  /*22d0*/  SEL R3, RZ, 0x1, P0 ;  /* 0x00000001ff037807 */ /* 0x000fe40000000000 */
[----:B------:R-:W-:Y:S02]  /*22e0*/  SEL R14, R14, RZ, P0 ;  /* 0x000000ff0e0e7207 */ /* 0x000fe40000000000 */
[----:B------:R-:W-:Y:S01]  /*22f0*/  LOP3.LUT R12, R12, R3, RZ, 0x3c, !PT ;  /* 0x000000030c0c7212 */ /* 0x000fe200078e3cff */
[----:B------:R-:W-:Y:S06]  /*2300*/  @P2 BRA `(.L_x_35) ;  /* 0xfffffff000982947 */ /* 0x000fec000383ffff */
[----:B------:R-:W-:Y:S01]  /*2310*/  UIADD3 UR4, UPT, UPT, UR4, 0x38, URZ ;  /* 0x0000003804047890 */ /* 0x000fe2000fffe0ff */
[----:B------:R-:W-:-:S03]  /*2320*/  SHF.L.U32 R3, R15, 0x1f, RZ ;  /* 0x0000001f0f037819 */ /* 0x000fc600000006ff */
[----:B------:R-:W-:-:S09]  /*2330*/  ULEA UR5, UR6, UR4, 0x3 ;  /* 0x0000000406057291 */ /* 0x000fd2000f8e18ff */
[----:B------:R-:W1:Y:S02]  /*2340*/  SYNCS.PHASECHK.TRANS64.TRYWAIT P0, [UR5], R3 ;  /* 0x00000003ff0075a7 */ /* 0x000e640008001105 */
[----:B-1----:R-:W-:Y:S05]  /*2350*/  @!P0 BRA `(.L_x_36) ;  /* 0x00000050006c8947 */ /* 0x002fea0003800000 */
.L_x_113:
[----:B------:R-:W-:-:S04]  /*2360*/  UIADD3 UR6, UPT, UPT, UR6, 0x1, URZ ;  /* 0x0000000106067890 */ /* 0x000fc8000fffe0ff */
[----:B------:R-:W-:-:S04]  /*2370*/  UISETP.NE.AND UP0, UPT, UR6, 0x7, UPT ;  /* 0x000000070600788c */ /* 0x000fc8000bf05270 */
[----:B------:R-:W-:Y:S02]  /*2380*/  USEL UR7, URZ, 0x1, UP0 ;  /* 0x00000001ff077887 */ /* 0x000fe40008000000 */
[----:B------:R-:W-:-:S04]  /*2390*/  USEL UR6, UR6, URZ, UP0 ;  /* 0x000000ff06067287 */ /* 0x000fc80008000000 */
[----:B------:R-:W-:Y:S01]  /*23a0*/  ULEA UR5, UR6, UR4, 0x3 ;  /* 0x0000000406057291 */ /* 0x000fe2000f8e18ff */
[----:B------:R-:W-:-:S04]  /*23b0*/  LOP3.LUT R2, R15, UR7, RZ, 0x3c, !PT ;  /* 0x000000070f027c12 */ /* 0x000fc8000f8e3cff */
[----:B-1----:R-:W-:-:S04]  /*23c0*/  SHF.L.U32 R3, R2, 0x1f, RZ ;  /* 0x0000001f02037819 */ /* 0x002fc800000006ff */
[----:B------:R-:W1:Y:S02]  /*23d0*/  SYNCS.PHASECHK.TRANS64.TRYWAIT P0, [UR5], R3 ;  /* 0x00000003ff0075a7 */ /* 0x000e640008001105 */
[----:B-1----:R-:W-:Y:S05]  /*23e0*/  @!P0 BRA `(.L_x_37) ;  /* 0x0000005000608947 */ /* 0x002fea0003800000 */
.L_x_115:
        /* <DEDUP_REMOVED lines=9> */
.L_x_117:
        /* <DEDUP_REMOVED lines=9> */
.L_x_119:
        /* <DEDUP_REMOVED lines=9> */
.L_x_121:
        /* <DEDUP_REMOVED lines=9> */
.L_x_123:
[----:B------:R-:W-:-:S04]  /*2630*/  UIADD3 UR6, UPT, UPT, UR6, 0x1, URZ ;  /* 0x0000000106067890 */ /* 0x000fc8000fffe0ff */
[----:B------:R-:W-:-:S04]  /*2640*/  UISETP.NE.AND UP0, UPT, UR6, 0x7, UPT ;  /* 0x000000070600788c */ /* 0x000fc8000bf05270 */
[----:B------:R-:W-:Y:S02]  /*2650*/  USEL UR5, URZ, 0x1, UP0 ;  /* 0x00000001ff057887 */ /* 0x000fe40008000000 */
[----:B------:R-:W-:-:S04]  /*2660*/  USEL UR6, UR6, URZ, UP0 ;  /* 0x000000ff06067287 */ /* 0x000fc80008000000 */
[----:B------:R-:W-:Y:S01]  /*2670*/  ULEA UR6, UR6, UR4, 0x3 ;  /* 0x0000000406067291 */ /* 0x000fe2000f8e18ff */
[----:B-1----:R-:W-:-:S04]  /*2680*/  LOP3.LUT R3, R2, UR5, RZ, 0x3c, !PT ;  /* 0x0000000502037c12 */ /* 0x002fc8000f8e3cff */
[----:B------:R-:W-:Y:S01]  /*2690*/  SHF.L.U32 R3, R3, 0x1f, RZ ;  /* 0x0000001f03037819 */ /* 0x000fe200000006ff */
[----:B----4-:R-:W-:-:S07]  /*26a0*/  IMAD.U32 R0, RZ, RZ, UR6 ;  /* 0x00000006ff007e24 */ /* 0x010fce000f8e00ff */
.L_x_42:
[----:B-1----:R1:W2:Y:S02]  /*26b0*/  SYNCS.PHASECHK.TRANS64.TRYWAIT P0, [R0+URZ], R3 ;  /* 0x00000003000075a7 */ /* 0x0022a400080011ff */
[----:B--2---:R-:W-:Y:S05]  /*26c0*/  @!P0 NANOSLEEP.SYNCS 0x989680 ;  /* 0x009896800000895d */ /* 0x004fea0003900000 */
[----:B------:R-:W2:Y:S02]  /*26d0*/  @!P0 SYNCS.PHASECHK.TRANS64 P0, [R0+URZ], R3 ;  /* 0x00000003000085a7 */ /* 0x000ea400080010ff */
[----:B--2---:R-:W-:Y:S05]  /*26e0*/  @P0 EXIT ;  /* 0x000000000000094d */ /* 0x004fea0003800000 */
[----:B------:R-:W-:Y:S05]  /*26f0*/  BRA `(.L_x_42) ;  /* 0xfffffffc00ec7947 */ /* 0x000fea000383ffff */
.L_x_17:
[----:B------:R-:W-:-:S04]  /*2700*/  UISETP.NE.AND UP1, UPT, UR37, URZ, UPT ;  /* 0x000000ff2500728c */ /* 0x000fc8000bf25270 */
[----:B------:R-:W-:-:S09]  /*2710*/  UISETP.NE.OR UP1, UPT, UR8, 0x1, UP1 ;  /* 0x000000010800788c */ /* 0x000fd20008f25670 */
[----:B------:R-:W-:Y:S05]  /*2720*/  BRA.U UP1, `(.L_x_43) ;  /* 0x0000000501487547 */ /* 0x000fea000b800000 */
[----:B------:R-:W-:Y:S01]  /*2730*/  ISETP.NE.AND P2, PT, R2, RZ, PT ;  /* 0x000000ff0200720c */ /* 0x000fe20003f45270 */
[----:B------:R-:W-:Y:S01]  /*2740*/  IMAD.MOV.U32 R12, RZ, RZ, 0x1 ;  /* 0x00000001ff0c7424 */ /* 0x000fe200078e00ff */
[----:B------:R-:W-:Y:S02]  /*2750*/  CS2R R10, SRZ ;  /* 0x00000000000a7805 */ /* 0x000fe4000001ff00 */
[----:B------:R-:W-:Y:S01]  /*2760*/  CS2R R8, SRZ ;  /* 0x0000000000087805 */ /* 0x000fe2000001ff00 */
[----:B------:R-:W-:Y:S01]  /*2770*/  UMOV UR4, 0x400 ;  /* 0x0000040000047882 */ /* 0x000fe20000000000 */
[----:B------:R-:W-:Y:S01]  /*2780*/  UMOV UR6, URZ ;  /* 0x000000ff00067c82 */ /* 0x000fe20008000000 */
[----:B------:R-:W-:-:S12]  /*2790*/  ULEA UR37, UR37, UR4, 0x18 ;  /* 0x0000000425257291 */ /* 0x000fd8000f8ec0ff */
.L_x_47:
[----:B------:R-:W-:Y:S02]  /*27a0*/  LEA R0, R8, UR37, 0x3 ;  /* 0x0000002508007c11 */ /* 0x000fe4000f8e18ff */
[----:B------:R-:W-:-:S03]  /*27b0*/  SHF.L.U32 R5, R9, 0x1f, RZ ;  /* 0x0000001f09057819 */ /* 0x000fc600000006ff */
[----:B------:R-:W-:Y:S01]  /*27c0*/  VIADD R4, R0, 0x110 ;  /* 0x0000011000047836 */ /* 0x000fe20000000000 */
[----:B------:R-:W1:Y:S02]  /*27d0*/  SYNCS.PHASECHK.TRANS64.TRYWAIT P0, [R0+URZ+0x100], R5 ;  /* 0x00010005000075a7 */ /* 0x000e6400080011ff */
[----:B-1----:R-:W-:Y:S05]  /*27e0*/  @!P0 BRA `(.L_x_44) ;  /* 0x0000004c00d88947 */ /* 0x002fea0003800000 */
.L_x_124:
[----:B------:R-:W-:Y:S01]  /*27f0*/  ULEA UR5, UR6, UR37, 0x3 ;  /* 0x0000002506057291 */ /* 0x000fe2000f8e18ff */
[----:B------:R-:W-:Y:S02]  /*2800*/  PRMT R4, RZ, 0x654, R4 ;  /* 0x00000654ff047816 */ /* 0x000fe40000000004 */
[----:B-1----:R-:W-:Y:S01]  /*2810*/  SHF.L.U32 R5, R12, 0x1f, RZ ;  /* 0x0000001f0c057819 */ /* 0x002fe200000006ff */
[----:B------:R-:W-:Y:S01]  /*2820*/  UIADD3 UR4, UPT, UPT, UR5, 0xa0, URZ ;  /* 0x000000a005047890 */ /* 0x000fe2000fffe0ff */
[----:B------:R1:W-:Y:S05]  /*2830*/  SYNCS.ARRIVE.TRANS64.RED.A1T0 RZ, [R4+URZ], RZ ;  /* 0x000000ff04ff79a7 */ /* 0x0003ea00081004ff */
[----:B------:R-:W-:Y:S01]  /*2840*/  IMAD.U32 R7, RZ, RZ, UR4 ;  /* 0x00000004ff077e24 */ /* 0x000fe2000f8e00ff */
[----:B------:R-:W2:Y:S04]  /*2850*/  SYNCS.PHASECHK.TRANS64.TRYWAIT P0, [UR5+0xb0], R5 ;  /* 0x0000b005ff0075a7 */ /* 0x000ea80008001105 */
[----:B------:R-:W-:Y:S01]  /*2860*/  PRMT R6, R2, 0x654, R7 ;  /* 0x0000065402067816 */ /* 0x000fe20000000007 */
[----:B-1----:R-:W-:Y:S01]  /*2870*/  @!P2 IMAD.MOV.U32 R4, RZ, RZ, 0x10 ;  /* 0x00000010ff04a424 */ /* 0x002fe200078e00ff */
[----:B--2---:R-:W-:Y:S06]  /*2880*/  @!P0 BRA `(.L_x_45) ;  /* 0x0000004c00c48947 */ /* 0x004fec0003800000 */
.L_x_126:
[----:B------:R-:W-:Y:S01]  /*2890*/  ULEA UR4, UR6, UR37, 0x4 ;  /* 0x0000002506047291 */ /* 0x000fe2000f8e20ff */
[----:B------:R-:W-:Y:S01]  /*28a0*/  SEL R3, R6, R3, !P2 ;  /* 0x0000000306037207 */ /* 0x000fe20005000000 */
[----:B------:R-:W-:Y:S01]  /*28b0*/  UIADD3 UR5, UPT, UPT, UR5, 0xa0, URZ ;  /* 0x000000a005057890 */ /* 0x000fe2000fffe0ff */
[----:B-1----:R-:W-:Y:S01]  /*28c0*/  LEA R0, R11, UR37, 0x3 ;  /* 0x000000250b007c11 */ /* 0x002fe2000f8e18ff */
[----:B------:R-:W-:Y:S01]  /*28d0*/  UIADD3 UR4, UPT, UPT, UR4, 0x130, URZ ;  /* 0x0000013004047890 */ /* 0x000fe2000fffe0ff */
[----:B------:R-:W-:Y:S01]  /*28e0*/  SHF.L.U32 R5, R10, 0x1f, RZ ;  /* 0x0000001f0a057819 */ /* 0x000fe200000006ff */
[----:B------:R1:W-:Y:S01]  /*28f0*/  @!P2 SYNCS.ARRIVE.TRANS64.RED RZ, [R3+URZ], R4 ;  /* 0x0000000403ffa9a7 */ /* 0x0003e200080004ff */
[----:B------:R-:W-:Y:S01]  /*2900*/  UIADD3 UR6, UPT, UPT, UR6, 0x1, URZ ;  /* 0x0000000106067890 */ /* 0x000fe2000fffe0ff */
[----:B------:R-:W-:-:S03]  /*2910*/  VIADD R8, R8, 0x1 ;  /* 0x0000000108087836 */ /* 0x000fc60000000000 */
[----:B------:R-:W-:Y:S02]  /*2920*/  UISETP.NE.AND UP0, UPT, UR6, 0x2, UPT ;  /* 0x000000020600788c */ /* 0x000fe4000bf05270 */
[----:B------:R-:W-:Y:S06]  /*2930*/  UGETNEXTWORKID.BROADCAST [UR4], [UR5] ;  /* 0x00000000040073ca */ /* 0x000fec0008000100 */
[----:B------:R-:W-:Y:S01]  /*2940*/  USEL UR4, URZ, 0x1, UP0 ;  /* 0x00000001ff047887 */ /* 0x000fe20008000000 */
[----:B------:R-:W-:Y:S01]  /*2950*/  ISETP.NE.AND P0, PT, R8, 0x2, PT ;  /* 0x000000020800780c */ /* 0x000fe20003f05270 */
[----:B------:R-:W-:Y:S01]  /*2960*/  USEL UR6, UR6, URZ, UP0 ;  /* 0x000000ff06067287 */ /* 0x000fe20008000000 */
[----:B------:R-:W2:Y:S03]  /*2970*/  SYNCS.PHASECHK.TRANS64.TRYWAIT P1, [R0+URZ+0xa0], R5 ;  /* 0x0000a005000075a7 */ /* 0x000ea600080211ff */
[----:B------:R-:W-:Y:S01]  /*2980*/  LOP3.LUT R12, R12, UR4, RZ, 0x3c, !PT ;  /* 0x000000040c0c7c12 */ /* 0x000fe2000f8e3cff */
[----:B-12---:R-:W-:Y:S07]  /*2990*/  @!P1 BRA `(.L_x_46) ;  /* 0x0000004c00989947 */ /* 0x006fee0003800000 */
.L_x_127:
[C---:B------:R-:W-:Y:S01]  /*29a0*/  LEA R4, R11.reuse, UR37, 0x4 ;  /* 0x000000250b047c11 */ /* 0x040fe2000f8e20ff */
[----:B-1----:R-:W-:Y:S01]  /*29b0*/  VIADD R0, R0, 0xb0 ;  /* 0x000000b000007836 */ /* 0x002fe20000000000 */
[----:B------:R-:W-:Y:S01]  /*29c0*/  SEL R8, R8, RZ, P0 ;  /* 0x000000ff08087207 */ /* 0x000fe20000000000 */
[----:B------:R-:W-:-:S03]  /*29d0*/  VIADD R11, R11, 0x1 ;  /* 0x000000010b0b7836 */ /* 0x000fc60000000000 */
[----:B------:R-:W1:Y:S01]  /*29e0*/  LDS.128 R4, [R4+0x130] ;  /* 0x0001300004047984 */ /* 0x000e620000000c00 */
[----:B------:R-:W-:Y:S02]  /*29f0*/  PRMT R0, RZ, 0x654, R0 ;  /* 0x00000654ff007816 */ /* 0x000fe40000000000 */
[C---:B------:R-:W-:Y:S01]  /*2a00*/  ISETP.NE.AND P1, PT, R11.reuse, 0x2, PT ;  /* 0x000000020b00780c */ /* 0x040fe20003f25270 */
[----:B------:R-:W-:Y:S01]  /*2a10*/  @!PT LDS RZ, [RZ] ;  /* 0x00000000fffff984 */ /* 0x000fe20000000800 */
[----:B------:R-:W-:Y:S01]  /*2a20*/  @!PT LDS RZ, [RZ] ;  /* 0x00000000fffff984 */ /* 0x000fe20000000800 */
[----:B------:R-:W-:Y:S01]  /*2a30*/  @!PT LDS RZ, [RZ] ;  /* 0x00000000fffff984 */ /* 0x000fe20000000800 */
[----:B------:R-:W-:Y:S01]  /*2a40*/  @!PT LDS RZ, [RZ] ;  /* 0x00000000fffff984 */ /* 0x000fe20000000800 */
[----:B------:R2:W-:Y:S06]  /*2a50*/  MEMBAR.ALL.CTA ;  /* 0x0000000000007992 */ /* 0x0005ec0000008000 */
[----:B--2---:R-:W2:Y:S01]  /*2a60*/  FENCE.VIEW.ASYNC.S ;  /* 0x00000000000073c6 */ /* 0x004ea20000000000 */
[----:B------:R-:W-:Y:S01]  /*2a70*/  SEL R11, R11, RZ, P1 ;  /* 0x000000ff0b0b7207 */ /* 0x000fe20000800000 */
[----:B--2---:R2:W-:Y:S01]  /*2a80*/  SYNCS.ARRIVE.TRANS64.RED.A1T0 RZ, [R0+URZ], RZ ;  /* 0x000000ff00ff79a7 */ /* 0x0045e200081004ff */
[----:B-1----:R-:W-:-:S02]  /*2a90*/  LOP3.LUT P3, RZ, R6, 0x1, RZ, 0xc0, !PT ;  /* 0x0000000106ff7812 */ /* 0x002fc4000786c0ff */
[----:B------:R-:W-:-:S04]  /*2aa0*/  SEL R5, RZ, 0x1, P1 ;  /* 0x00000001ff057807 */ /* 0x000fc80000800000 */
[----:B------:R-:W-:Y:S02]  /*2ab0*/  LOP3.LUT R10, R10, R5, RZ, 0x3c, !PT ;  /* 0x000000050a0a7212 */ /* 0x000fe400078e3cff */
[----:B--2---:R-:W-:-:S04]  /*2ac0*/  SEL R0, RZ, 0x1, P0 ;  /* 0x00000001ff007807 */ /* 0x004fc80000000000 */
[----:B------:R-:W-:Y:S01]  /*2ad0*/  LOP3.LUT R9, R9, R0, RZ, 0x3c, !PT ;  /* 0x0000000009097212 */ /* 0x000fe200078e3cff */
[----:B------:R-:W-:Y:S06]  /*2ae0*/  @P3 BRA `(.L_x_47) ;  /* 0xfffffffc002c3947 */ /* 0x000fec000383ffff */
[----:B------:R-:W-:Y:S01]  /*2af0*/  ULEA UR5, UR6, UR37, 0x3 ;  /* 0x0000002506057291 */ /* 0x000fe2000f8e18ff */
[----:B------:R-:W-:-:S08]  /*2b00*/  SHF.L.U32 R3, R12, 0x1f, RZ ;  /* 0x0000001f0c037819 */ /* 0x000fd000000006ff */
[----:B------:R-:W1:Y:S02]  /*2b10*/  SYNCS.PHASECHK.TRANS64 P0, [UR5+0xb0], R3 ;  /* 0x0000b003ff0075a7 */ /* 0x000e640008001005 */
[----:B-1----:R-:W-:Y:S05]  /*2b20*/  @P0 BRA `(.L_x_48) ;  /* 0x0000000000080947 */ /* 0x002fea0003800000 */
[----:B------:R-:W1:Y:S02]  /*2b30*/  SYNCS.PHASECHK.TRANS64.TRYWAIT P0, [UR5+0xb0], R3 ;  /* 0x0000b003ff0075a7 */ /* 0x000e640008001105 */
[----:B-1----:R-:W-:Y:S05]  /*2b40*/  @!P0 BRA `(.L_x_49) ;  /* 0x0000004c00408947 */ /* 0x002fea0003800000 */
.L_x_48:
[----:B------:R-:W-:-:S04]  /*2b50*/  UIADD3 UR4, UPT, UPT, UR6, 0x1, URZ ;  /* 0x0000000106047890 */ /* 0x000fc8000fffe0ff */
[----:B------:R-:W-:-:S04]  /*2b60*/  UISETP.NE.AND UP0, UPT, UR4, 0x2, UPT ;  /* 0x000000020400788c */ /* 0x000fc8000bf05270 */
[----:B------:R-:W-:Y:S02]  /*2b70*/  USEL UR7, URZ, 0x1, UP0 ;  /* 0x00000001ff077887 */ /* 0x000fe40008000000 */
[----:B------:R-:W-:-:S04]  /*2b80*/  USEL UR4, UR4, URZ, UP0 ;  /* 0x000000ff04047287 */ /* 0x000fc80008000000 */
[----:B------:R-:W-:Y:S01]  /*2b90*/  ULEA UR4, UR4, UR37, 0x3 ;  /* 0x0000002504047291 */ /* 0x000fe2000f8e18ff */
[----:B-1----:R-:W-:-:S04]  /*2ba0*/  LOP3.LUT R3, R12, UR7, RZ, 0x3c, !PT ;  /* 0x000000070c037c12 */ /* 0x002fc8000f8e3cff */
[----:B------:R-:W-:-:S04]  /*2bb0*/  SHF.L.U32 R0, R3, 0x1f, RZ ;  /* 0x0000001f03007819 */ /* 0x000fc800000006ff */
[----:B------:R-:W1:Y:S02]  /*2bc0*/  SYNCS.PHASECHK.TRANS64 P0, [UR4+0xb0], R0 ;  /* 0x0000b000ff0075a7 */ /* 0x000e640008001004 */
[----:B-1----:R-:W-:Y:S05]  /*2bd0*/  @P0 EXIT ;  /* 0x000000000000094d */ /* 0x002fea0003800000 */
[----:B------:R-:W-:Y:S02]  /*2be0*/  SHF.L.U32 R3, R3, 0x1f, RZ ;  /* 0x0000001f03037819 */ /* 0x000fe400000006ff */
[----:B------:R-:W-:-:S07]  /*2bf0*/  MOV R0, UR4 ;  /* 0x0000000400007c02 */ /* 0x000fce0008000f00 */
.L_x_50:
[----:B-1----:R1:W2:Y:S02]  /*2c00*/  SYNCS.PHASECHK.TRANS64.TRYWAIT P0, [R0+URZ+0xb0], R3 ;  /* 0x0000b003000075a7 */ /* 0x0022a400080011ff */
[----:B--2---:R-:W-:Y:S05]  /*2c10*/  @!P0 NANOSLEEP.SYNCS 0x989680 ;  /* 0x009896800000895d */ /* 0x004fea0003900000 */
[----:B------:R-:W2:Y:S02]  /*2c20*/  @!P0 SYNCS.PHASECHK.TRANS64 P0, [R0+URZ+0xb0], R3 ;  /* 0x0000b003000085a7 */ /* 0x000ea400080010ff */
[----:B--2---:R-:W-:Y:S05]  /*2c30*/  @P0 EXIT ;  /* 0x000000000000094d */ /* 0x004fea0003800000 */
[----:B------:R-:W-:Y:S05]  /*2c40*/  BRA `(.L_x_50) ;  /* 0xfffffffc00ec7947 */ /* 0x000fea000383ffff */
.L_x_43:
[----:B------:R-:W-:-:S09]  /*2c50*/  UISETP.NE.AND UP1, UPT, UR8, URZ, UPT ;  /* 0x000000ff0800728c */ /* 0x000fd2000bf25270 */
[----:B------:R-:W-:Y:S05]  /*2c60*/  BRA.U UP1, `(.L_x_51) ;  /* 0x0000000d01cc7547 */ /* 0x000fea000b800000 */
[----:B------:R-:W-:Y:S01]  /*2c70*/  UMOV UR4, 0x40 ;  /* 0x0000004000047882 */ /* 0x000fe20000000000 */
[----:B------:R-:W-:Y:S01]  /*2c80*/  NOP ;  /* 0x0000000000007918 */ /* 0x000fe20000000000 */
[----:B------:R-:W-:Y:S01]  /*2c90*/  ULEA UR4, UR37, UR4, 0x18 ;  /* 0x0000000425047291 */ /* 0x000fe2000f8ec0ff */
[----:B------:R-:W-:Y:S02]  /*2ca0*/  UMOV UR5, 0x400 ;  /* 0x0000040000057882 */ /* 0x000fe40000000000 */
[----:B------:R-:W-:-:S06]  /*2cb0*/  ULEA UR37, UR37, UR5, 0x18 ;  /* 0x0000000525257291 */ /* 0x000fcc000f8ec0ff */
[----:B------:R-:W1:Y:S02]  /*2cc0*/  LDS.U8 R0, [UR4+0x1c] ;  /* 0x00001c04ff007984 */ /* 0x000e640008000000 */
[----:B-1----:R-:W-:-:S13]  /*2cd0*/  ISETP.NE.AND P0, PT, R0, RZ, PT ;  /* 0x000000ff0000720c */ /* 0x002fda0003f05270 */
[----:B------:R-:W-:Y:S05]  /*2ce0*/  @P0 BRA `(.L_x_52) ;  /* 0x0000000000580947 */ /* 0x000fea0003800000 */
[----:B------:R-:W-:-:S13]  /*2cf0*/  ELECT P0, URZ, PT ;  /* 0x0000000000ff782f */ /* 0x000fda0003800000 */
[----:B------:R-:W-:Y:S05]  /*2d00*/  @!P0 BRA `(.L_x_53) ;  /* 0x0000000000608947 */ /* 0x000fea0003800000 */
[----:B------:R-:W-:Y:S01]  /*2d10*/  UMOV UR5, 0x10 ;  /* 0x0000001000057882 */ /* 0x000fe20000000000 */
[----:B------:R-:W-:Y:S01]  /*2d20*/  HFMA2 R0, -RZ, RZ, 0, 5.9604644775390625e-08 ;  /* 0x00000001ff007431 */ /* 0x000fe200000001ff */
[----:B------:R-:W-:-:S03]  /*2d30*/  MOV R2, 0xffff ;  /* 0x0000ffff00027802 */ /* 0x000fc60000000f00 */
[----:B------:R-:W-:Y:S04]  /*2d40*/  DEPBAR.LE SB1, 0x36 ;  /* 0x00009d800000791a */ /* 0x000fe80000000000 */
[----:B------:R-:W1:Y:S02]  /*2d50*/  UTCATOMSWS.FIND_AND_SET.ALIGN UP0, UR5, UR5 ;  /* 0x00000005000575e3 */ /* 0x000e640008000800 */
[----:B-1----:R-:W-:Y:S01]  /*2d60*/  MOV R3, UR5 ;  /* 0x0000000500037c02 */ /* 0x002fe20008000f00 */
[----:B------:R-:W-:Y:S06]  /*2d70*/  BRA.U UP0, `(.L_x_54) ;  /* 0x0000000100187547 */ /* 0x000fec000b800000 */
.L_x_55:
[----:B------:R-:W-:Y:S05]  /*2d80*/  NANOSLEEP 0x64 ;  /* 0x000000640000795d */ /* 0x000fea0003800000 */
[----:B------:R-:W-:-:S05]  /*2d90*/  UMOV UR5, 0x10 ;  /* 0x0000001000057882 */ /* 0x000fca0000000000 */
[----:B------:R-:W-:Y:S04]  /*2da0*/  DEPBAR.LE SB1, 0x36 ;  /* 0x00009d800000791a */ /* 0x000fe80000000000 */
[----:B------:R-:W1:Y:S02]  /*2db0*/  UTCATOMSWS.FIND_AND_SET.ALIGN UP0, UR5, UR5 ;  /* 0x00000005000575e3 */ /* 0x000e640008000800 */
[----:B-1----:R-:W-:Y:S01]  /*2dc0*/  MOV R3, UR5 ;  /* 0x0000000500037c02 */ /* 0x002fe20008000f00 */
[----:B------:R-:W-:Y:S05]  /*2dd0*/  BRA.U !UP0, `(.L_x_55) ;  /* 0xfffffffd08e87547 */ /* 0x000fea000b83ffff */
.L_x_54:
[-C--:B------:R-:W-:Y:S02]  /*2de0*/  SHF.L.U32 R2, R2, R3.reuse, RZ ;  /* 0x0000000302027219 */ /* 0x080fe400000006ff */
[----:B------:R-:W-:Y:S01]  /*2df0*/  SHF.L.U32 R0, R0, R3, RZ ;  /* 0x0000000300007219 */ /* 0x000fe200000006ff */
[----:B------:R-:W-:Y:S02]  /*2e00*/  IMAD.SHL.U32 R3, R3, 0x20, RZ ;  /* 0x0000002003037824 */ /* 0x000fe400078e00ff */
[----:B------:R1:W-:Y:S04]  /*2e10*/  ATOMS.OR RZ, [UR4+0x14], R2 ;  /* 0x00001402ffff798c */ /* 0x0003e8000b000004 */
[----:B------:R1:W-:Y:S04]  /*2e20*/  ATOMS.OR RZ, [UR4+0x18], R0 ;  /* 0x00001800ffff798c */ /* 0x0003e8000b000004 */
[----:B------:R1:W-:Y:S01]  /*2e30*/  STS [UR37+0x150], R3 ;  /* 0x00015003ff007988 */ /* 0x0003e20008000825 */
[----:B------:R-:W-:Y:S05]  /*2e40*/  BRA `(.L_x_53) ;  /* 0x0000000000107947 */ /* 0x000fea0003800000 */
.L_x_52:
[----:B------:R-:W-:Y:S02]  /*2e50*/  MOV R0, 0xffffffff ;  /* 0xffffffff00007802 */ /* 0x000fe40000000f00 */
[----:B------:R-:W-:-:S03]  /*2e60*/  MOV R2, 0x2e90 ;  /* 0x00002e9000027802 */ /* 0x000fc60000000f00 */
[----:B------:R1:W-:Y:S04]  /*2e70*/  STS [UR37+0x150], R0 ;  /* 0x00015000ff007988 */ /* 0x0003e80008000825 */
[----:B-1-3-5:R-:W-:Y:S05]  /*2e80*/  CALL.REL.NOINC `($__internal_1_$__cuda_sm10x_tcgen05_guardrail_trap_phase_invalid_during_alloc) ;  /* 0x0000004c00fc7944 */ /* 0x02afea0003c00000 */
.L_x_53:
[----:B------:R-:W-:Y:S05]  /*2e90*/  WARPSYNC.ALL ;  /* 0x0000000000007948 */ /* 0x000fea0003800000 */
[----:B------:R-:W2:Y:S01]  /*2ea0*/  S2UR UR5, SR_CgaCtaId ;  /* 0x00000000000579c3 */ /* 0x000ea20000008800 */
[----:B------:R-:W-:Y:S01]  /*2eb0*/  UMOV UR4, 0x400 ;  /* 0x0000040000047882 */ /* 0x000fe20000000000 */
[----:B------:R-:W-:-:S06]  /*2ec0*/  NOP ;  /* 0x0000000000007918 */ /* 0x000fcc0000000000 */
[----:B------:R-:W-:Y:S06]  /*2ed0*/  BAR.ARV 0x6, 0xa0 ;  /* 0x0182800000007b1d */ /* 0x000fec0000002000 */
[----:B------:R-:W4:Y:S01]  /*2ee0*/  LDCU UR7, c[0x0][0x38c] ;  /* 0x00007180ff0777ac */ /* 0x000f220008000800 */
[----:B------:R-:W-:Y:S01]  /*2ef0*/  IMAD.MOV.U32 R11, RZ, RZ, 0x1 ;  /* 0x00000001ff0b7424 */ /* 0x000fe200078e00ff */
[----:B------:R-:W-:Y:S01]  /*2f00*/  CS2R R8, SRZ ;  /* 0x0000000000087805 */ /* 0x000fe2000001ff00 */
[----:B------:R-:W-:Y:S01]  /*2f10*/  IMAD.MOV.U32 R10, RZ, RZ, RZ ;  /* 0x000000ffff0a7224 */ /* 0x000fe200078e00ff */
[----:B------:R-:W3:Y:S01]  /*2f20*/  LDCU UR6, c[0x0][0x38c] ;  /* 0x00007180ff0677ac */ /* 0x000ee20008000800 */
[----:B------:R-:W-:Y:S01]  /*2f30*/  UMOV UR15, URZ ;  /* 0x000000ff000f7c82 */ /* 0x000fe20008000000 */
[----:B------:R-:W-:Y:S01]  /*2f40*/  UMOV UR14, URZ ;  /* 0x000000ff000e7c82 */ /* 0x000fe20008000000 */
[----:B--2---:R-:W-:Y:S01]  /*2f50*/  ULEA UR5, UR5, UR4, 0x18 ;  /* 0x0000000405057291 */ /* 0x004fe2000f8ec0ff */
[----:B------:R-:W-:Y:S01]  /*2f60*/  UMOV UR24, 0x0 ;  /* 0x0000000000187882 */ /* 0x000fe20000000000 */
[----:B------:R-:W-:-:S02]  /*2f70*/  UMOV UR25, 0x4200490 ;  /* 0x0420049000197882 */ /* 0x000fc40000000000 */
[----:B------:R-:W-:Y:S02]  /*2f80*/  UIADD3 UR10, UPT, UPT, UR5, 0x4400, URZ ;  /* 0x00004400050a7890 */ /* 0x000fe4000fffe0ff */
[----:B------:R-:W-:Y:S02]  /*2f90*/  UIADD3 UR11, UPT, UPT, UR5, 0x12400, URZ ;  /* 0x00012400050b7890 */ /* 0x000fe4000fffe0ff */
[----:B----4-:R-:W-:Y:S01]  /*2fa0*/  UIADD3 UR7, UPT, UPT, UR7, 0x7f, URZ ;  /* 0x0000007f07077890 */ /* 0x010fe2000fffe0ff */
[----:B-1----:R-:W1:Y:S01]  /*2fb0*/  LDS R0, [UR5+0x150] ;  /* 0x00015005ff007984 */ /* 0x002e620008000800 */
[----:B------:R-:W-:Y:S02]  /*2fc0*/  USHF.R.U32.HI UR10, URZ, 0x4, UR10 ;  /* 0x00000004ff0a7899 */ /* 0x000fe4000801160a */
[----:B------:R-:W-:Y:S02]  /*2fd0*/  USHF.R.S32.HI UR4, URZ, 0x1f, UR7 ;  /* 0x0000001fff047899 */ /* 0x000fe40008011407 */
[----:B------:R-:W-:-:S02]  /*2fe0*/  USHF.R.U32.HI UR11, URZ, 0x4, UR11 ;  /* 0x00000004ff0b7899 */ /* 0x000fc4000801160b */
[----:B------:R-:W-:Y:S02]  /*2ff0*/  ULEA.HI UR4, UR4, UR7, URZ, 0x7 ;  /* 0x0000000704047291 */ /* 0x000fe4000f8f38ff */
[----:B------:R-:W-:Y:S02]  /*3000*/  ULOP3.LUT UR10, UR10, 0x3fff, URZ, 0xc0, !UPT ;  /* 0x00003fff0a0a7892 */ /* 0x000fe4000f8ec0ff */
[----:B------:R-:W-:Y:S02]  /*3010*/  USHF.R.S32.HI UR4, URZ, 0x7, UR4 ;  /* 0x00000007ff047899 */ /* 0x000fe40008011404 */
[----:B------:R-:W-:Y:S02]  /*3020*/  ULOP3.LUT UR11, UR11, 0x3fff, URZ, 0xc0, !UPT ;  /* 0x00003fff0b0b7892 */ /* 0x000fe4000f8ec0ff */
[----:B------:R-:W-:Y:S01]  /*3030*/  UISETP.LT.AND UP0, UPT, UR4, 0x1, UPT ;  /* 0x000000010400788c */ /* 0x000fe2000bf01270 */
[----:B------:R-:W-:Y:S01]  /*3040*/  UMOV UR22, 0x0 ;  /* 0x0000000000167882 */ /* 0x000fe20000000000 */
[----:B------:R-:W-:-:S02]  /*3050*/  UMOV UR23, 0x4200490 ;  /* 0x0420049000177882 */ /* 0x000fc40000000000 */
[----:B------:R-:W-:Y:S02]  /*3060*/  USEL UR9, UR4, 0x1, !UP0 ;  /* 0x0000000104097887 */ /* 0x000fe4000c000000 */
[----:B------:R-:W-:Y:S02]  /*3070*/  ULOP3.LUT UR10, UR10, 0x10000, URZ, 0xfc, !UPT ;  /* 0x000100000a0a7892 */ /* 0x000fe4000f8efcff */
[----:B------:R-:W-:Y:S02]  /*3080*/  ULOP3.LUT UR11, UR11, 0x10000, URZ, 0xfc, !UPT ;  /* 0x000100000b0b7892 */ /* 0x000fe4000f8efcff */
[----:B------:R-:W-:Y:S02]  /*3090*/  UIADD3 UR9, UPT, UPT, -UR9, URZ, URZ ;  /* 0x000000ff09097290 */ /* 0x000fe4000fffe1ff */
[----:B---3--:R-:W-:Y:S01]  /*30a0*/  UISETP.GE.AND UP3, UPT, UR6, 0x1, UPT ;  /* 0x000000010600788c */ /* 0x008fe2000bf66270 */
[----:B------:R-:W-:Y:S01]  /*30b0*/  UMOV UR20, 0x0 ;  /* 0x0000000000147882 */ /* 0x000fe20000000000 */
[----:B------:R-:W-:Y:S01]  /*30c0*/  UMOV UR21, 0x4200490 ;  /* 0x0420049000157882 */ /* 0x000fe20000000000 */
[----:B------:R-:W-:Y:S01]  /*30d0*/  UMOV UR18, 0x0 ;  /* 0x0000000000127882 */ /* 0x000fe20000000000 */
[----:B------:R-:W-:Y:S01]  /*30e0*/  UMOV UR19, 0x4200490 ;  /* 0x0420049000137882 */ /* 0x000fe20000000000 */
[----:B-1----:R-:W-:-:S15]  /*30f0*/  R2UR UR16, R0 ;  /* 0x00000000001072ca */ /* 0x002fde00000e0000 */
.L_x_62:
[----:B------:R-:W-:Y:S02]  /*3100*/  LEA R0, R10, UR5, 0x3 ;  /* 0x000000050a007c11 */ /* 0x000fe4000f8e18ff */
[----:B------:R-:W-:Y:S02]  /*3110*/  SHF.L.U32 R5, R9, 0x1f, RZ ;  /* 0x0000001f09057819 */ /* 0x000fe400000006ff */
[----:B------:R-:W-:Y:S01]  /*3120*/  PLOP3.LUT P0, PT, PT, PT, UP3, 0x80, 0x8 ;  /* 0x000000000008781c */ /* 0x000fe20003f0f038 */
[----:B------:R-:W-:Y:S01]  /*3130*/  VIADD R3, R0, 0xb0 ;  /* 0x000000b000037836 */ /* 0x000fe20000000000 */
[----:B-1----:R-:W1:Y:S02]  /*3140*/  SYNCS.PHASECHK.TRANS64.TRYWAIT P1, [R0+URZ+0xa0], R5 ;  /* 0x0000a005000075a7 */ /* 0x002e6400080211ff */
[----:B-1-3--:R-:W-:Y:S09]  /*3150*/  @!P1 BRA `(.L_x_56) ;  /* 0x0000004400d49947 */ /* 0x00aff20003800000 */
.L_x_129:
[----:B------:R-:W-:Y:S01]  /*3160*/  LEA R4, R10, UR5, 0x4 ;  /* 0x000000050a047c11 */ /* 0x000fe2000f8e20ff */
[----:B------:R-:W-:Y:S01]  /*3170*/  @UP3 ULEA UR6, UR14, UR5, 0x3 ;  /* 0x000000050e063291 */ /* 0x000fe2000f8e18ff */
[----:B------:R-:W-:Y:S01]  /*3180*/  PLOP3.LUT P2, PT, PT, PT, PT, 0x80, 0x8 ;  /* 0x000000000008781c */ /* 0x000fe20003f4f070 */
[----:B------:R-:W-:Y:S01]  /*3190*/  ULEA UR7, UR15, UR5, 0x3 ;  /* 0x000000050f077291 */ /* 0x000fe2000f8e18ff */
[----:B------:R-:W-:Y:S02]  /*31a0*/  PRMT R3, RZ, 0x654, R3 ;  /* 0x00000654ff037816 */ /* 0x000fe40000000003 */
[----:B-1----:R-:W1:Y:S01]  /*31b0*/  LDS.128 R4, [R4+0x130] ;  /* 0x0001300004047984 */ /* 0x002e620000000c00 */
[----:B------:R-:W-:Y:S02]  /*31c0*/  @P0 SHF.L.U32 R2, R8, 0x1f, RZ ;  /* 0x0000001f08020819 */ /* 0x000fe400000006ff */
[----:B------:R-:W-:Y:S01]  /*31d0*/  SHF.L.U32 R0, R11, 0x1f, RZ ;  /* 0x0000001f0b007819 */ /* 0x000fe200000006ff */
[----:B------:R-:W-:Y:S01]  /*31e0*/  @!PT LDS RZ, [RZ] ;  /* 0x00000000fffff984 */ /* 0x000fe20000000800 */
[----:B------:R-:W-:Y:S01]  /*31f0*/  @!PT LDS RZ, [RZ] ;  /* 0x00000000fffff984 */ /* 0x000fe20000000800 */
[----:B------:R-:W-:Y:S01]  /*3200*/  @!PT LDS RZ, [RZ] ;  /* 0x00000000fffff984 */ /* 0x000fe20000000800 */
[----:B------:R-:W-:Y:S01]  /*3210*/  @!PT LDS RZ, [RZ] ;  /* 0x00000000fffff984 */ /* 0x000fe20000000800 */
[----:B------:R2:W-:Y:S06]  /*3220*/  MEMBAR.ALL.CTA ;  /* 0x0000000000007992 */ /* 0x0005ec0000008000 */
[----:B--2---:R-:W2:Y:S02]  /*3230*/  FENCE.VIEW.ASYNC.S ;  /* 0x00000000000073c6 */ /* 0x004ea40000000000 */
[----:B--2---:R2:W-:Y:S01]  /*3240*/  SYNCS.ARRIVE.TRANS64.RED.A1T0 RZ, [R3+URZ], RZ ;  /* 0x000000ff03ff79a7 */ /* 0x0045e200081004ff */
[----:B------:R2:W3:Y:S01]  /*3250*/  @P0 SYNCS.PHASECHK.TRANS64.TRYWAIT P2, [UR6], R2 ;  /* 0x00000002ff0005a7 */ /* 0x0004e20008041106 */
[----:B------:R-:W-:Y:S01]  /*3260*/  ULEA.HI UR6, UR15, UR15, URZ, 0x1 ;  /* 0x0000000f0f067291 */ /* 0x000fe2000f8f08ff */
[----:B-1----:R-:W-:-:S03]  /*3270*/  LOP3.LUT P1, RZ, R6, 0x1, RZ, 0xc0, !PT ;  /* 0x0000000106ff7812 */ /* 0x002fc6000782c0ff */
[----:B------:R-:W-:Y:S02]  /*3280*/  USHF.L.U32 UR8, UR6, 0x6, URZ ;  /* 0x0000000606087899 */ /* 0x000fe400080006ff */
[----:B------:R-:W-:Y:S02]  /*3290*/  ULOP3.LUT UR6, UR6, 0xffe, URZ, 0xc0, !UPT ;  /* 0x00000ffe06067892 */ /* 0x000fe4000f8ec0ff */
[----:B------:R-:W-:Y:S02]  /*32a0*/  ULOP3.LUT UR8, UR8, 0xffffff80, URZ, 0xc0, !UPT ;  /* 0xffffff8008087892 */ /* 0x000fe4000f8ec0ff */
[----:B------:R-:W-:Y:S02]  /*32b0*/  UIADD3 UR6, UPT, UPT, -UR6, UR15, URZ ;  /* 0x0000000f06067290 */ /* 0x000fe4000fffe1ff */
[----:B------:R-:W-:Y:S01]  /*32c0*/  UIADD3 UR8, UPT, UPT, UR16, UR8, URZ ;  /* 0x0000000810087290 */ /* 0x000fe2000fffe0ff */
[----:B------:R-:W1:Y:S03]  /*32d0*/  SYNCS.PHASECHK.TRANS64.TRYWAIT P0, [UR7+0xe0], R0 ;  /* 0x0000e000ff0075a7 */ /* 0x000e660008001107 */
[----:B------:R-:W-:Y:S01]  /*32e0*/  ULEA UR8, UR6, UR8, 0x14 ;  /* 0x0000000806087291 */ /* 0x000fe2000f8ea0ff */
[----:B-123--:R-:W-:Y:S11]  /*32f0*/  @!P0 BRA `(.L_x_57) ;  /* 0x0000004400808947 */ /* 0x00eff60003800000 */
.L_x_131:
[----:B------:R-:W-:Y:S01]  /*3300*/  IADD3 R10, PT, PT, R10, 0x1, RZ ;  /* 0x000000010a0a7810 */ /* 0x000fe20007ffe0ff */
[----:B------:R-:W-:Y:S06]  /*3310*/  BRA.U !UP3, `(.L_x_58) ;  /* 0x000000010bc07547 */ /* 0x000fec000b800000 */
[----:B------:R-:W-:Y:S01]  /*3320*/  UPLOP3.LUT UP4, UPT, UPT, UPT, UPT, 0x40, 0x4 ;  /* 0x000000000004789c */ /* 0x000fe20003f8e870 */
[----:B------:R-:W-:Y:S01]  /*3330*/  UMOV UR13, UR9 ;  /* 0x00000009000d7c82 */ /* 0x000fe20008000000 */
[----:B------:R-:W-:Y:S01]  /*3340*/  UMOV UR12, UR4 ;  /* 0x00000004000c7c82 */ /* 0x000fe20008000000 */
[----:B------:R-:W-:-:S08]  /*3350*/  UMOV UR17, UR14 ;  /* 0x0000000e00117c82 */ /* 0x000fd00008000000 */
.L_x_61:
[----:B------:R-:W-:Y:S02]  /*3360*/  UIADD3 UR13, UPT, UPT, UR13, 0x1, URZ ;  /* 0x000000010d0d7890 */ /* 0x000fe4000fffe0ff */
[----:B--2---:R-:W-:Y:S02]  /*3370*/  ULEA UR6, UR17, UR5, 0x3 ;  /* 0x0000000511067291 */ /* 0x004fe4000f8e18ff */
[----:B------:R-:W-:Y:S01]  /*3380*/  UISETP.NE.AND UP0, UPT, UR13, URZ, UPT ;  /* 0x000000ff0d00728c */ /* 0x000fe2000bf05270 */
[----:B---3--:R-:W-:Y:S10]  /*3390*/  @P2 BRA `(.L_x_59) ;  /* 0x00000000000c2947 */ /* 0x008ff40003800000 */
[----:B-1----:R-:W-:Y:S04]  /*33a0*/  SHF.L.U32 R3, R8, 0x1f, RZ ;  /* 0x0000001f08037819 */ /* 0x002fe800000006ff */
[----:B------:R-:W1:Y:S02]  /*33b0*/  SYNCS.PHASECHK.TRANS64.TRYWAIT P0, [UR6], R3 ;  /* 0x00000003ff0075a7 */ /* 0x000e640008001106 */
[----:B-1----:R-:W-:Y:S05]  /*33c0*/  @!P0 BRA `(.L_x_60) ;  /* 0x0000004400648947 */ /* 0x002fea0003800000 */
.L_x_59:
[----:B------:R-:W-:Y:S01]  /*33d0*/  UISETP.NE.AND UP1, UPT, UR12, 0x1, UPT ;  /* 0x000000010c00788c */ /* 0x000fe2000bf25270 */
[----:B------:R-:W-:Y:S01]  /*33e0*/  PLOP3.LUT P2, PT, PT, PT, PT, 0x80, 0x8 ;  /* 0x000000000008781c */ /* 0x000fe20003f4f070 */
[----:B------:R-:W-:Y:S02]  /*33f0*/  UIADD3 UR14, UPT, UPT, UR17, 0x1, URZ ;  /* 0x00000001110e7890 */ /* 0x000fe4000fffe0ff */
[----:B------:R-:W-:Y:S02]  /*3400*/  ULEA UR28, UR17, UR11, 0xa ;  /* 0x0000000b111c7291 */ /* 0x000fe4000f8e50ff */
[----:B------:R-:W-:Y:S01]  /*3410*/  UISETP.NE.AND UP2, UPT, UR14, 0x7, UPT ;  /* 0x000000070e00788c */ /* 0x000fe2000bf45270 */
[----:B------:R-:W-:Y:S01]  /*3420*/  PLOP3.LUT P0, PT, PT, PT, UP1, 0x80, 0x8 ;  /* 0x000000000008781c */ /* 0x000fe20003f0f018 */
[----:B------:R-:W-:Y:S02]  /*3430*/  UIADD3 UR40, UPT, UPT, UR28, 0x2, URZ ;  /* 0x000000021c287890 */ /* 0x000fe4000fffe0ff */
[----:B------:R-:W-:Y:S02]  /*3440*/  USEL UR27, URZ, 0x1, UP2 ;  /* 0x00000001ff1b7887 */ /* 0x000fe40009000000 */
[----:B------:R-:W-:Y:S02]  /*3450*/  USEL UR14, UR14, URZ, UP2 ;  /* 0x000000ff0e0e7287 */ /* 0x000fe40009000000 */
[----:B------:R-:W-:Y:S02]  /*3460*/  UIADD3 UR36, UPT, UPT, UR28, 0x4, URZ ;  /* 0x000000041c247890 */ /* 0x000fe4000fffe0ff */
[----:B------:R-:W-:Y:S01]  /*3470*/  @UP1 ULEA UR26, UR14, UR5, 0x3 ;  /* 0x000000050e1a1291 */ /* 0x000fe2000f8e18ff */
[----:B------:R-:W-:Y:S01]  /*3480*/  LOP3.LUT R8, R8, UR27, RZ, 0x3c, !PT ;  /* 0x0000001b08087c12 */ /* 0x000fe2000f8e3cff */
[----:B------:R-:W-:Y:S02]  /*3490*/  UIADD3 UR32, UPT, UPT, UR28, 0x6, URZ ;  /* 0x000000061c207890 */ /* 0x000fe4000fffe0ff */
[----:B------:R-:W-:Y:S01]  /*34a0*/  UIADD3 UR6, UPT, UPT, UR6, 0x38, URZ ;  /* 0x0000003806067890 */ /* 0x000fe2000fffe0ff */
[----:B-1----:R-:W-:Y:S01]  /*34b0*/  @P0 SHF.L.U32 R0, R8, 0x1f, RZ ;  /* 0x0000001f08000819 */ /* 0x002fe200000006ff */
[----:B------:R-:W-:Y:S01]  /*34c0*/  UIADD3 UR12, UPT, UPT, UR12, -0x1, URZ ;  /* 0xffffffff0c0c7890 */ /* 0x000fe2000fffe0ff */
[----:B------:R-:W-:Y:S02]  /*34d0*/  UMOV UR29, 0x40004040 ;  /* 0x40004040001d7882 */ /* 0x000fe40000000000 */
[----:B------:R2:W3:Y:S01]  /*34e0*/  @P0 SYNCS.PHASECHK.TRANS64.TRYWAIT P2, [UR26], R0 ;  /* 0x00000000ff0005a7 */ /* 0x0004e2000804111a */
[----:B------:R-:W-:Y:S01]  /*34f0*/  ULEA UR26, UR17, UR10, 0x9 ;  /* 0x0000000a111a7291 */ /* 0x000fe2000f8e48ff */
[----:B------:R-:W-:Y:S01]  /*3500*/  UMOV UR27, 0x40004040 ;  /* 0x40004040001b7882 */ /* 0x000fe20000000000 */
[----:B------:R-:W-:Y:S02]  /*3510*/  UMOV UR41, 0x40004040 ;  /* 0x4000404000297882 */ /* 0x000fe40000000000 */
[----:B------:R-:W-:Y:S02]  /*3520*/  UIADD3 UR38, UPT, UPT, UR26, 0x2, URZ ;  /* 0x000000021a267890 */ /* 0x000fe4000fffe0ff */
[----:B------:R-:W-:Y:S02]  /*3530*/  UIADD3 UR34, UPT, UPT, UR26, 0x4, URZ ;  /* 0x000000041a227890 */ /* 0x000fe4000fffe0ff */
[----:B------:R-:W-:Y:S01]  /*3540*/  UIADD3 UR30, UPT, UPT, UR26, 0x6, URZ ;  /* 0x000000061a1e7890 */ /* 0x000fe2000fffe0ff */
[----:B------:R2:W-:Y:S01]  /*3550*/  UTCQMMA gdesc[UR26], gdesc[UR28], tmem[UR8], tmem[UR24], idesc[UR25], UP4 ;  /* 0x00ff181c1a0075ea */ /* 0x0005e2000a000308 */
[----:B------:R-:W-:Y:S01]  /*3560*/  UPLOP3.LUT UP4, UPT, UPT, UPT, UPT, 0x80, 0x8 ;  /* 0x000000000008789c */ /* 0x000fe20003f8f070 */
[----:B------:R-:W-:Y:S01]  /*3570*/  UMOV UR39, 0x40004040 ;  /* 0x4000404000277882 */ /* 0x000fe20000000000 */
[----:B------:R-:W-:Y:S01]  /*3580*/  UMOV UR37, 0x40004040 ;  /* 0x4000404000257882 */ /* 0x000fe20000000000 */
[----:B------:R2:W-:Y:S01]  /*3590*/  UTCQMMA gdesc[UR38], gdesc[UR40], tmem[UR8], tmem[UR22], idesc[UR23], UPT ;  /* 0x00ff1628260075ea */ /* 0x0005e2000b800308 */
[----:B------:R-:W-:Y:S01]  /*35a0*/  UMOV UR35, 0x40004040 ;  /* 0x4000404000237882 */ /* 0x000fe20000000000 */
[----:B------:R-:W-:Y:S01]  /*35b0*/  UMOV UR33, 0x40004040 ;  /* 0x4000404000217882 */ /* 0x000fe20000000000 */
[----:B------:R-:W-:Y:S01]  /*35c0*/  UMOV UR31, 0x40004040 ;  /* 0x40004040001f7882 */ /* 0x000fe20000000000 */
[----:B------:R2:W-:Y:S01]  /*35d0*/  UTCQMMA gdesc[UR34], gdesc[UR36], tmem[UR8], tmem[UR20], idesc[UR21], UPT ;  /* 0x00ff1424220075ea */ /* 0x0005e2000b800308 */
[----:B------:R2:W-:Y:S01]  /*35e0*/  UTCQMMA gdesc[UR30], gdesc[UR32], tmem[UR8], tmem[UR18], idesc[UR19], UPT ;  /* 0x00ff12201e0075ea */ /* 0x0005e2000b800308 */
[----:B------:R2:W-:Y:S01]  /*35f0*/  UTCBAR [UR6], URZ ;  /* 0x000000ff060073e9 */ /* 0x0005e200080000ff */
[----:B------:R-:W-:Y:S01]  /*3600*/  UMOV UR17, UR14 ;  /* 0x0000000e00117c82 */ /* 0x000fe20008000000 */
[----:B------:R-:W-:Y:S05]  /*3610*/  BRA.U UP0, `(.L_x_61) ;  /* 0xfffffffd00507547 */ /* 0x000fea000b83ffff */
.L_x_58:
[----:B------:R-:W-:Y:S01]  /*3620*/  UIADD3 UR15, UPT, UPT, UR15, 0x1, URZ ;  /* 0x000000010f0f7890 */ /* 0x000fe2000fffe0ff */
[C---:B------:R-:W-:Y:S01]  /*3630*/  ISETP.NE.AND P0, PT, R10.reuse, 0x2, PT ;  /* 0x000000020a00780c */ /* 0x040fe20003f05270 */
[----:B------:R-:W-:Y:S02]  /*3640*/  UIADD3 UR7, UPT, UPT, UR7, 0xc0, URZ ;  /* 0x000000c007077890 */ /* 0x000fe4000fffe0ff */
[----:B------:R-:W-:Y:S01]  /*3650*/  UISETP.NE.AND UP0, UPT, UR15, 0x4, UPT ;  /* 0x000000040f00788c */ /* 0x000fe2000bf05270 */
[----:B-12---:R-:W-:Y:S02]  /*3660*/  SEL R0, RZ, 0x1, P0 ;  /* 0x00000001ff007807 */ /* 0x006fe40000000000 */
[----:B------:R-:W-:Y:S01]  /*3670*/  SEL R10, R10, RZ, P0 ;  /* 0x000000ff0a0a7207 */ /* 0x000fe20000000000 */
[----:B------:R-:W-:Y:S01]  /*3680*/  USEL UR6, URZ, 0x1, UP0 ;  /* 0x00000001ff067887 */ /* 0x000fe20008000000 */
[----:B------:R-:W-:Y:S01]  /*3690*/  LOP3.LUT R9, R9, R0, RZ, 0x3c, !PT ;  /* 0x0000000009097212 */ /* 0x000fe200078e3cff */
[----:B------:R-:W-:Y:S01]  /*36a0*/  USEL UR15, UR15, URZ, UP0 ;  /* 0x000000ff0f0f7287 */ /* 0x000fe20008000000 */
[----:B------:R1:W-:Y:S03]  /*36b0*/  UTCBAR [UR7], URZ ;  /* 0x000000ff070073e9 */ /* 0x0003e600080000ff */
[----:B------:R-:W-:Y:S01]  /*36c0*/  LOP3.LUT R11, R11, UR6, RZ, 0x3c, !PT ;  /* 0x000000060b0b7c12 */ /* 0x000fe2000f8e3cff */
[----:B------:R-:W-:Y:S07]  /*36d0*/  @P1 BRA `(.L_x_62) ;  /* 0xfffffff800881947 */ /* 0x000fee000383ffff */
[----:B------:R-:W2:Y:S01]  /*36e0*/  S2UR UR4, SR_CgaCtaId ;  /* 0x00000000000479c3 */ /* 0x000ea20000008800 */
[----:B------:R-:W-:Y:S01]  /*36f0*/  ELECT P0, URZ, PT ;  /* 0x0000000000ff782f */ /* 0x000fe20003800000 */
[----:B------:R-:W-:Y:S01]  /*3700*/  IMAD.MOV.U32 R0, RZ, RZ, 0x1 ;  /* 0x00000001ff007424 */ /* 0x000fe200078e00ff */
[----:B------:R-:W-:Y:S01]  /*3710*/  UIADD3 UR5, UPT, UPT, UR5, 0xe0, URZ ;  /* 0x000000e005057890 */ /* 0x000fe2000fffe0ff */
[----:B------:R-:W-:Y:S01]  /*3720*/  SHF.L.U32 R3, R11, 0x1f, RZ ;  /* 0x0000001f0b037819 */ /* 0x000fe200000006ff */
[----:B------:R-:W-:-:S03]  /*3730*/  UMOV UR6, 0x40 ;  /* 0x0000004000067882 */ /* 0x000fc60000000000 */
[----:B------:R-:W-:Y:S01]  /*3740*/  UVIRTCOUNT.DEALLOC.SMPOOL 0x80 ;  /* 0x000000800000784c */ /* 0x000fe20000000000 */
[----:B--2---:R-:W-:Y:S02]  /*3750*/  ULEA UR4, UR4, UR6, 0x18 ;  /* 0x0000000604047291 */ /* 0x004fe4000f8ec0ff */
[----:B------:R-:W-:-:S07]  /*3760*/  ULEA UR6, UR15, UR5, 0x3 ;  /* 0x000000050f067291 */ /* 0x000fce000f8e18ff */
[----:B------:R2:W-:Y:S02]  /*3770*/  @P0 STS.U8 [UR4+0x1c], R0 ;  /* 0x00001c00ff000988 */ /* 0x0005e40008000004 */
[----:B------:R-:W4:Y:S02]  /*3780*/  SYNCS.PHASECHK.TRANS64.TRYWAIT P0, [UR6], R3 ;  /* 0x00000003ff0075a7 */ /* 0x000f240008001106 */
[----:B--2-4-:R-:W-:Y:S05]  /*3790*/  @!P0 BRA `(.L_x_63) ;  /* 0x0000004000888947 */ /* 0x014fea0003800000 */
.L_x_134:
[----:B-1----:R-:W-:-:S04]  /*37a0*/  UIADD3 UR7, UPT, UPT, UR15, 0x1, URZ ;  /* 0x000000010f077890 */ /* 0x002fc8000fffe0ff */
[----:B------:R-:W-:-:S04]  /*37b0*/  UISETP.NE.AND UP0, UPT, UR7, 0x4, UPT ;  /* 0x000000040700788c */ /* 0x000fc8000bf05270 */
[----:B------:R-:W-:Y:S02]  /*37c0*/  USEL UR8, URZ, 0x1, UP0 ;  /* 0x00000001ff087887 */ /* 0x000fe40008000000 */
[----:B------:R-:W-:-:S04]  /*37d0*/  USEL UR7, UR7, URZ, UP0 ;  /* 0x000000ff07077287 */ /* 0x000fc80008000000 */
[----:B------:R-:W-:Y:S01]  /*37e0*/  ULEA UR6, UR7, UR5, 0x3 ;  /* 0x0000000507067291 */ /* 0x000fe2000f8e18ff */
[----:B------:R-:W-:-:S04]  /*37f0*/  LOP3.LUT R2, R11, UR8, RZ, 0x3c, !PT ;  /* 0x000000080b027c12 */ /* 0x000fc8000f8e3cff */
[----:B--2---:R-:W-:-:S04]  /*3800*/  SHF.L.U32 R3, R2, 0x1f, RZ ;  /* 0x0000001f02037819 */ /* 0x004fc800000006ff */
[----:B------:R-:W1:Y:S02]  /*3810*/  SYNCS.PHASECHK.TRANS64.TRYWAIT P0, [UR6], R3 ;  /* 0x00000003ff0075a7 */ /* 0x000e640008001106 */
[----:B-1----:R-:W-:Y:S05]  /*3820*/  @!P0 BRA `(.L_x_64) ;  /* 0x00000040007c8947 */ /* 0x002fea0003800000 */
.L_x_136:
        /* <DEDUP_REMOVED lines=9> */
.L_x_138:
[----:B------:R-:W-:-:S04]  /*38c0*/  UIADD3 UR7, UPT, UPT, UR7, 0x1, URZ ;  /* 0x0000000107077890 */ /* 0x000fc8000fffe0ff */
[----:B------:R-:W-:-:S04]  /*38d0*/  UISETP.NE.AND UP0, UPT, UR7, 0x4, UPT ;  /* 0x000000040700788c */ /* 0x000fc8000bf05270 */
[----:B------:R-:W-:Y:S02]  /*38e0*/  USEL UR6, URZ, 0x1, UP0 ;  /* 0x00000001ff067887 */ /* 0x000fe40008000000 */
[----:B------:R-:W-:-:S04]  /*38f0*/  USEL UR7, UR7, URZ, UP0 ;  /* 0x000000ff07077287 */ /* 0x000fc80008000000 */
[----:B------:R-:W-:Y:S01]  /*3900*/  ULEA UR7, UR7, UR5, 0x3 ;  /* 0x0000000507077291 */ /* 0x000fe2000f8e18ff */
[----:B-1----:R-:W-:-:S04]  /*3910*/  LOP3.LUT R3, R2, UR6, RZ, 0x3c, !PT ;  /* 0x0000000602037c12 */ /* 0x002fc8000f8e3cff */
[----:B------:R-:W-:-:S04]  /*3920*/  SHF.L.U32 R3, R3, 0x1f, RZ ;  /* 0x0000001f03037819 */ /* 0x000fc800000006ff */
[----:B------:R-:W1:Y:S02]  /*3930*/  SYNCS.PHASECHK.TRANS64.TRYWAIT P0, [UR7], R3 ;  /* 0x00000003ff0075a7 */ /* 0x000e640008001107 */
[----:B-1----:R-:W-:Y:S05]  /*3940*/  @!P0 BRA `(.L_x_66) ;  /* 0x0000004000648947 */ /* 0x002fea0003800000 */
.L_x_140:
[----:B------:R-:W-:Y:S01]  /*3950*/  NOP ;  /* 0x0000000000007918 */ /* 0x000fe20000000000 */
[----:B-1----:R-:W1:Y:S01]  /*3960*/  LDS R0, [UR4+0x14] ;  /* 0x00001404ff007984 */ /* 0x002e620008000800 */
[----:B------:R-:W-:Y:S01]  /*3970*/  ULOP3.LUT UR6, UR16, 0xffff, URZ, 0xc0, !UPT ;  /* 0x0000ffff10067892 */ /* 0x000fe2000f8ec0ff */
[----:B------:R-:W-:Y:S01]  /*3980*/  UMOV UR8, 0xffff ;  /* 0x0000ffff00087882 */ /* 0x000fe20000000000 */
[----:B------:R-:W-:Y:S02]  /*3990*/  UMOV UR5, 0x1 ;  /* 0x0000000100057882 */ /* 0x000fe40000000000 */
[----:B------:R-:W-:-:S04]  /*39a0*/  USHF.R.U32.HI UR6, URZ, 0x5, UR6 ;  /* 0x00000005ff067899 */ /* 0x000fc80008011606 */
[----:B------:R-:W-:Y:S02]  /*39b0*/  USHF.L.U32 UR8, UR8, UR6, URZ ;  /* 0x0000000608087299 */ /* 0x000fe400080006ff */
[----:B------:R-:W-:-:S04]  /*39c0*/  USHF.L.U32 UR5, UR5, UR6, URZ ;  /* 0x0000000605057299 */ /* 0x000fc800080006ff */
[----:B-1----:R-:W-:-:S04]  /*39d0*/  LOP3.LUT R0, R0, UR8, RZ, 0xc0, !PT ;  /* 0x0000000800007c12 */ /* 0x002fc8000f8ec0ff */
[----:B------:R-:W-:-:S13]  /*39e0*/  ISETP.NE.AND P0, PT, R0, UR8, PT ;  /* 0x0000000800007c0c */ /* 0x000fda000bf05270 */
[----:B------:R-:W-:Y:S05]  /*39f0*/  @P0 BRA `(.L_x_67) ;  /* 0x0000000000580947 */ /* 0x000fea0003800000 */
[----:B------:R-:W1:Y:S02]  /*3a00*/  LDS R0, [UR4+0x18] ;  /* 0x00001804ff007984 */ /* 0x000e640008000800 */
[----:B-1----:R-:W-:-:S04]  /*3a10*/  LOP3.LUT R0, R0, UR5, RZ, 0xc0, !PT ;  /* 0x0000000500007c12 */ /* 0x002fc8000f8ec0ff */
[----:B------:R-:W-:-:S13]  /*3a20*/  ISETP.NE.AND P0, PT, R0, UR5, PT ;  /* 0x0000000500007c0c */ /* 0x000fda000bf05270 */
[----:B------:R-:W-:Y:S05]  /*3a30*/  @P0 BRA `(.L_x_68) ;  /* 0x00000000003c0947 */ /* 0x000fea0003800000 */
[----:B------:R-:W1:Y:S01]  /*3a40*/  S2R R2, SR_LANEID ;  /* 0x0000000000027919 */ /* 0x000e620000000000 */
[----:B------:R-:W-:Y:S01]  /*3a50*/  ULOP3.LUT UR8, URZ, UR8, URZ, 0x33, !UPT ;  /* 0x00000008ff087292 */ /* 0x000fe2000f8e33ff */
[----:B------:R-:W-:Y:S01]  /*3a60*/  LOP3.LUT R4, RZ, UR5, RZ, 0x33, !PT ;  /* 0x00000005ff047c12 */ /* 0x000fe2000f8e33ff */
[----:B------:R-:W-:Y:S02]  /*3a70*/  VOTEU.ANY UR7, UPT, PT ;  /* 0x0000000000077886 */ /* 0x000fe400038e0100 */
[----:B------:R-:W-:Y:S01]  /*3a80*/  UFLO.U32 UR7, UR7 ;  /* 0x00000007000772bd */ /* 0x000fe200080e0000 */
[----:B------:R-:W2:Y:S01]  /*3a90*/  REDUX UR5, R4 ;  /* 0x00000000040573c4 */ /* 0x000ea20000000000 */
[----:B------:R-:W-:-:S06]  /*3aa0*/  IMAD.U32 R0, RZ, RZ, UR8 ;  /* 0x00000008ff007e24 */ /* 0x000fcc000f8e00ff */
[----:B------:R4:W-:Y:S01]  /*3ab0*/  UTCATOMSWS.AND URZ, UR8 ;  /* 0x0000000800ff79e3 */ /* 0x0009e20008000000 */
[----:B------:R-:W3:Y:S01]  /*3ac0*/  REDUX UR6, R0 ;  /* 0x00000000000673c4 */ /* 0x000ee20000000000 */
[----:B-1----:R-:W-:Y:S01]  /*3ad0*/  ISETP.EQ.U32.AND P0, PT, R2, UR7, PT ;  /* 0x0000000702007c0c */ /* 0x002fe2000bf02070 */
[----:B--2---:R-:W-:Y:S01]  /*3ae0*/  IMAD.U32 R2, RZ, RZ, UR5 ;  /* 0x00000005ff027e24 */ /* 0x004fe2000f8e00ff */
[----:B---3--:R-:W-:-:S11]  /*3af0*/  MOV R3, UR6 ;  /* 0x0000000600037c02 */ /* 0x008fd60008000f00 */
[----:B------:R4:W-:Y:S04]  /*3b00*/  @P0 ATOMS.AND RZ, [UR4+0x14], R3 ;  /* 0x00001403ffff098c */ /* 0x0009e8000a800004 */
[----:B------:R4:W-:Y:S01]  /*3b10*/  @P0 ATOMS.AND RZ, [UR4+0x18], R2 ;  /* 0x00001802ffff098c */ /* 0x0009e2000a800004 */
[----:B------:R-:W-:Y:S05]  /*3b20*/  BRA `(.L_x_69) ;  /* 0x0000000000147947 */ /* 0x000fea0003800000 */
.L_x_68:
[----:B------:R-:W-:Y:S02]  /*3b30*/  MOV R2, 0x3b50 ;  /* 0x00003b5000027802 */ /* 0x000fe40000000f00 */
[----:B---3-5:R-:W-:Y:S05]  /*3b40*/  CALL.REL.NOINC `($__internal_0_$__cuda_sm10x_tcgen05_guardrail_trap_col_being_dealloced_not_returned_by_alloc) ;  /* 0x0000004000c07944 */ /* 0x028fea0003c00000 */
[----:B------:R-:W-:Y:S05]  /*3b50*/  BRA `(.L_x_69) ;  /* 0x0000000000087947 */ /* 0x000fea0003800000 */
.L_x_67:
[----:B------:R-:W-:Y:S02]  /*3b60*/  MOV R2, 0x3b80 ;  /* 0x00003b8000027802 */ /* 0x000fe40000000f00 */
[----:B---3-5:R-:W-:Y:S05]  /*3b70*/  CALL.REL.NOINC `($__internal_2_$__cuda_sm10x_tcgen05_guardrail_trap_unallocated_columns_being_dealloced) ;  /* 0x0000004000cc7944 */ /* 0x028fea0003c00000 */
.L_x_69:
[----:B------:R-:W-:Y:S01]  /*3b80*/  NOP ;  /* 0x0000000000007918 */ /* 0x000fe20000000000 */
[----:B----4-:R-:W-:Y:S05]  /*3b90*/  EXIT ;  /* 0x000000000000794d */ /* 0x010fea0003800000 */
.L_x_51:
[----:B------:R-:W-:-:S09]  /*3ba0*/  UISETP.NE.OR UP2, UPT, UR8, 0x3, !UP2 ;  /* 0x000000030800788c */ /* 0x000fd2000d745670 */
[----:B------:R-:W-:Y:S05]  /*3bb0*/  BRA.U UP2, `(.L_x_70) ;  /* 0x0000000d02407547 */ /* 0x000fea000b800000 */
[----:B------:R-:W1:Y:S01]  /*3bc0*/  LDC R0, c[0x0][0xb30] ;  /* 0x0002cc00ff007b82 */ /* 0x000e620000000800 */
[----:B------:R-:W2:Y:S01]  /*3bd0*/  LDCU.64 UR8, c[0x0][0x888] ;  /* 0x00011100ff0877ac */ /* 0x000ea20008000a00 */
[----:B------:R-:W-:Y:S02]  /*3be0*/  HFMA2 R29, -RZ, RZ, 0, 0 ;  /* 0x00000000ff1d7431 */ /* 0x000fe400000001ff */
[----:B------:R-:W-:Y:S01]  /*3bf0*/  IMAD.MOV.U32 R31, RZ, RZ, 0x1 ;  /* 0x00000001ff1f7424 */ /* 0x000fe200078e00ff */
[----:B------:R-:W-:Y:S01]  /*3c00*/  MOV R23, 0x1000 ;  /* 0x0000100000177802 */ /* 0x000fe20000000f00 */
[----:B------:R-:W4:Y:S01]  /*3c10*/  LDCU.64 UR4, c[0x0][0x890] ;  /* 0x00011200ff0477ac */ /* 0x000f220008000a00 */
[----:B------:R-:W-:Y:S01]  /*3c20*/  IMAD.MOV.U32 R30, RZ, RZ, RZ ;  /* 0x000000ffff1e7224 */ /* 0x000fe200078e00ff */
[----:B------:R-:W3:Y:S01]  /*3c30*/  LDC R19, c[0x0][0x370] ;  /* 0x0000dc00ff137b82 */ /* 0x000ee20000000800 */
[----:B------:R-:W-:Y:S01]  /*3c40*/  UMOV UR7, 0x400 ;  /* 0x0000040000077882 */ /* 0x000fe20000000000 */
[----:B------:R-:W-:-:S02]  /*3c50*/  UPLOP3.LUT UP1, UPT, UPT, UPT, UPT, 0x40, 0x4 ;  /* 0x000000000004789c */ /* 0x000fc40003f2e870 */
[----:B------:R-:W-:-:S04]  /*3c60*/  ULEA UR7, UR37, UR7, 0x18 ;  /* 0x0000000725077291 */ /* 0x000fc8000f8ec0ff */
[----:B------:R-:W3:Y:S01]  /*3c70*/  LDC R2, c[0x0][0xb0c] ;  /* 0x0002c300ff027b82 */ /* 0x000ee20000000800 */
[----:B------:R-:W-:Y:S02]  /*3c80*/  UIADD3 UR13, UPT, UPT, UR7, 0x78, URZ ;  /* 0x00000078070d7890 */ /* 0x000fe4000fffe0ff */
[----:B--2---:R-:W-:Y:S02]  /*3c90*/  UISETP.NE.U32.AND UP2, UPT, UR8, URZ, UPT ;  /* 0x000000ff0800728c */ /* 0x004fe4000bf45070 */
[----:B------:R-:W-:Y:S02]  /*3ca0*/  UIADD3 UR17, UPT, UPT, UR7, 0x70, URZ ;  /* 0x0000007007117890 */ /* 0x000fe4000fffe0ff */
[----:B----4-:R-:W-:Y:S01]  /*3cb0*/  UISETP.NE.U32.AND UP3, UPT, UR4, URZ, UPT ;  /* 0x000000ff0400728c */ /* 0x010fe2000bf65070 */
[----:B------:R-:W2:Y:S01]  /*3cc0*/  LDC R18, c[0x0][0xb20] ;  /* 0x0002c800ff127b82 */ /* 0x000ea20000000800 */
[----:B-1----:R-:W-:Y:S01]  /*3cd0*/  ISETP.NE.AND P1, PT, R0, 0x1, PT ;  /* 0x000000010000780c */ /* 0x002fe20003f25270 */
[----:B------:R-:W-:-:S02]  /*3ce0*/  UISETP.NE.AND.EX UP2, UPT, UR9, URZ, UPT, UP2 ;  /* 0x000000ff0900728c */ /* 0x000fc4000bf45320 */
[----:B------:R-:W-:Y:S02]  /*3cf0*/  UPRMT UR13, UR37, 0x654, UR13 ;  /* 0x00000654250d7896 */ /* 0x000fe4000800000d */
[----:B------:R-:W-:Y:S02]  /*3d00*/  UISETP.NE.AND.EX UP3, UPT, UR5, URZ, UPT, UP3 ;  /* 0x000000ff0500728c */ /* 0x000fe4000bf65330 */
[----:B------:R-:W1:Y:S08]  /*3d10*/  LDC.64 R32, c[0x0][0x348] ;  /* 0x0000d200ff207b82 */ /* 0x000e700000000a00 */
[----:B------:R-:W4:Y:S08]  /*3d20*/  LDC.64 R16, c[0x0][0xb10] ;  /* 0x0002c400ff107b82 */ /* 0x000f300000000a00 */
[----:B------:R-:W1:Y:S08]  /*3d30*/  LDC.64 R6, c[0x0][0xb18] ;  /* 0x0002c600ff067b82 */ /* 0x000e700000000a00 */
[----:B------:R-:W1:Y:S08]  /*3d40*/  LDC.64 R4, c[0x0][0xb28] ;  /* 0x0002ca00ff047b82 */ /* 0x000e700000000a00 */
[----:B--23--:R-:W1:Y:S02]  /*3d50*/  LDC R22, c[0x0][0x374] ;  /* 0x0000dd00ff167b82 */ /* 0x00ce640000000800 */
.L_x_79:
[C---:B------:R-:W-:Y:S02]  /*3d60*/  LEA R0, R30.reuse, UR7, 0x3 ;  /* 0x000000071e007c11 */ /* 0x040fe4000f8e18ff */
[----:B------:R-:W-:Y:S02]  /*3d70*/  SHF.L.U32 R3, R29, 0x1f, RZ ;  /* 0x0000001f1d037819 */ /* 0x000fe400000006ff */
[----:B------:R-:W-:Y:S02]  /*3d80*/  LEA R24, R30, UR7, 0x4 ;  /* 0x000000071e187c11 */ /* 0x000fe4000f8e20ff */
[----:B--2---:R-:W2:Y:S02]  /*3d90*/  SYNCS.PHASECHK.TRANS64.TRYWAIT P0, [R0+URZ+0xa0], R3 ;  /* 0x0000a003000075a7 */ /* 0x004ea400080011ff */
[----:B--2---:R-:W-:Y:S05]  /*3da0*/  @!P0 BRA `(.L_x_71) ;  /* 0x0000003c00648947 */ /* 0x004fea0003800000 */
.L_x_141:
[----:B------:R-:W-:Y:S01]  /*3db0*/  ISETP.GE.AND P0, PT, R40, 0x1, PT ;  /* 0x000000012800780c */ /* 0x000fe20003f06270 */
[----:B------:R-:W3:Y:S01]  /*3dc0*/  LDS.128 R24, [R24+0x130] ;  /* 0x0001300018187984 */ /* 0x000ee20000000c00 */
[----:B--2---:R-:W-:Y:S01]  /*3dd0*/  VIADD R0, R0, 0xb0 ;  /* 0x000000b000007836 */ /* 0x004fe20000000000 */
[----:B------:R-:W-:Y:S01]  /*3de0*/  @!PT LDS RZ, [RZ] ;  /* 0x00000000fffff984 */ /* 0x000fe20000000800 */
[----:B------:R-:W-:Y:S01]  /*3df0*/  @!PT LDS RZ, [RZ] ;  /* 0x00000000fffff984 */ /* 0x000fe20000000800 */
[----:B------:R-:W-:Y:S01]  /*3e00*/  @!PT LDS RZ, [RZ] ;  /* 0x00000000fffff984 */ /* 0x000fe20000000800 */
[----:B------:R-:W-:Y:S01]  /*3e10*/  @!PT LDS RZ, [RZ] ;  /* 0x00000000fffff984 */ /* 0x000fe20000000800 */
[----:B------:R2:W-:Y:S06]  /*3e20*/  MEMBAR.ALL.CTA ;  /* 0x0000000000007992 */ /* 0x0005ec0000008000 */
[----:B--2---:R-:W2:Y:S01]  /*3e30*/  FENCE.VIEW.ASYNC.S ;  /* 0x00000000000073c6 */ /* 0x004ea20000000000 */
[----:B------:R-:W-:Y:S04]  /*3e40*/  PRMT R0, RZ, 0x654, R0 ;  /* 0x00000654ff007816 */ /* 0x000fe80000000000 */
[----:B--2---:R2:W-:Y:S01]  /*3e50*/  SYNCS.ARRIVE.TRANS64.RED.A1T0 RZ, [R0+URZ], RZ ;  /* 0x000000ff00ff79a7 */ /* 0x0045e200081004ff */
[----:B---3--:R-:W-:Y:S11]  /*3e60*/  LOP3.LUT P3, RZ, R26, 0x1, RZ, 0xc0, !PT ;  /* 0x000000011aff7812 */ /* 0x008ff6000786c0ff */
[----:B------:R-:W-:Y:S02]  /*3e70*/  @!UPT UIADD3 URZ, UPT, UPT, URZ, URZ, URZ ;  /* 0x000000fffffff290 */ /* 0x000fe4000fffe0ff */
[----:B------:R-:W-:Y:S02]  /*3e80*/  @P3 MOV R13, R24 ;  /* 0x00000018000d3202 */ /* 0x000fe40000000f00 */
[----:B------:R-:W-:Y:S01]  /*3e90*/  @P3 LOP3.LUT R8, R25, 0xffff, RZ, 0xc0, !PT ;  /* 0x0000ffff19083812 */ /* 0x000fe200078ec0ff */
[----:B--2---:R-:W-:Y:S06]  /*3ea0*/  @!P0 BRA `(.L_x_72) ;  /* 0x0000000000a48947 */ /* 0x004fec0003800000 */
[----:B-1----:R-:W-:Y:S01]  /*3eb0*/  IMAD.HI.U32 R35, R22, R7, RZ ;  /* 0x0000000716237227 */ /* 0x002fe200078e00ff */
[----:B------:R-:W-:Y:S02]  /*3ec0*/  ISETP.NE.AND P0, PT, R6, 0x1, PT ;  /* 0x000000010600780c */ /* 0x000fe40003f05270 */
[----:B------:R-:W-:Y:S01]  /*3ed0*/  ISETP.NE.AND P2, PT, R40, 0x1, PT ;  /* 0x000000012800780c */ /* 0x000fe20003f45270 */
[----:B----4-:R-:W-:Y:S01]  /*3ee0*/  IMAD.HI.U32 R34, R19, R16, RZ ;  /* 0x0000001013227227 */ /* 0x010fe200078e00ff */
[----:B------:R-:W-:Y:S02]  /*3ef0*/  SHF.R.U32.HI R35, RZ, R18, R35 ;  /* 0x00000012ff237219 */ /* 0x000fe40000011623 */
[----:B------:R-:W-:Y:S01]  /*3f00*/  ISETP.NE.AND P4, PT, R2, 0x1, PT ;  /* 0x000000010200780c */ /* 0x000fe20003f85270 */
[----:B------:R-:W-:Y:S01]  /*3f10*/  IMAD.HI.U32 R36, R13, R16, RZ ;  /* 0x000000100d247227 */ /* 0x000fe200078e00ff */
[----:B------:R-:W-:Y:S02]  /*3f20*/  SHF.R.U32.HI R34, RZ, R17, R34 ;  /* 0x00000011ff227219 */ /* 0x000fe40000011622 */
[----:B------:R-:W-:Y:S01]  /*3f30*/  SEL R3, R22, R35, !P0 ;  /* 0x0000002316037207 */ /* 0x000fe20004000000 */
[C---:B------:R-:W-:Y:S01]  /*3f40*/  IMAD.HI.U32 R35, R8.reuse, R7, RZ ;  /* 0x0000000708237227 */ /* 0x040fe200078e00ff */
[----:B------:R-:W-:Y:S02]  /*3f50*/  SEL R11, R19, R34, !P4 ;  /* 0x00000022130b7207 */ /* 0x000fe40006000000 */
[----:B------:R-:W-:Y:S01]  /*3f60*/  SHF.R.U32.HI R36, RZ, R17, R36 ;  /* 0x00000011ff247219 */ /* 0x000fe20000011624 */
[----:B------:R-:W-:Y:S01]  /*3f70*/  IMAD.HI.U32 R38, R3, R4, RZ ;  /* 0x0000000403267227 */ /* 0x000fe200078e00ff */
[----:B------:R-:W-:Y:S03]  /*3f80*/  SHF.R.U32.HI R35, RZ, R18, R35 ;  /* 0x00000012ff237219 */ /* 0x000fe60000011623 */
[----:B------:R-:W-:Y:S01]  /*3f90*/  IMAD.HI.U32 R34, R11, R4, RZ ;  /* 0x000000040b227227 */ /* 0x000fe200078e00ff */
[----:B------:R-:W-:Y:S02]  /*3fa0*/  @P2 SHF.R.U32.HI R3, RZ, R5, R38 ;  /* 0x00000005ff032219 */ /* 0x000fe40000011626 */
[----:B------:R-:W-:Y:S02]  /*3fb0*/  SEL R9, R8, R35, !P0 ;  /* 0x0000002308097207 */ /* 0x000fe40004000000 */
[----:B------:R-:W-:Y:S01]  /*3fc0*/  @P2 SHF.R.U32.HI R11, RZ, R5, R34 ;  /* 0x00000005ff0b2219 */ /* 0x000fe20000011622 */
[C---:B------:R-:W-:Y:S01]  /*3fd0*/  IMAD R10, R40.reuse, R3, RZ ;  /* 0x00000003280a7224 */ /* 0x040fe200078e02ff */
[----:B------:R-:W-:Y:S01]  /*3fe0*/  SEL R3, R13, R36, !P4 ;  /* 0x000000240d037207 */ /* 0x000fe20006000000 */
[C---:B------:R-:W-:Y:S03]  /*3ff0*/  IMAD.HI.U32 R14, R9.reuse, R4, RZ ;  /* 0x00000004090e7227 */ /* 0x040fe600078e00ff */
[----:B------:R-:W-:Y:S01]  /*4000*/  ISETP.GE.AND P0, PT, R9, R10, PT ;  /* 0x0000000a0900720c */ /* 0x000fe20003f06270 */
[C---:B------:R-:W-:Y:S01]  /*4010*/  IMAD R12, R40.reuse, R11, RZ ;  /* 0x0000000b280c7224 */ /* 0x040fe200078e02ff */
[-C--:B------:R-:W-:Y:S04]  /*4020*/  SHF.R.U32.HI R14, RZ, R5.reuse, R14 ;  /* 0x00000005ff0e7219 */ /* 0x080fe8000001160e */
[----:B------:R-:W-:Y:S02]  /*4030*/  ISETP.GE.OR P0, PT, R3, R12, P0 ;  /* 0x0000000c0300720c */ /* 0x000fe40000706670 */
[----:B------:R-:W-:Y:S05]  /*4040*/  SEL R15, R9, R14, !P2 ;  /* 0x0000000e090f7207 */ /* 0x000fea0005000000 */
[----:B------:R-:W-:Y:S04]  /*4050*/  IMAD.MOV R14, RZ, RZ, -R15 ;  /* 0x000000ffff0e7224 */ /* 0x000fe800078e0a0f */
[----:B------:R-:W-:Y:S02]  /*4060*/  IMAD R14, R40, R14, R9 ;  /* 0x0000000e280e7224 */ /* 0x000fe400078e0209 */
[C---:B------:R-:W-:Y:S05]  /*4070*/  @!P0 IMAD.HI.U32 R10, R3.reuse, R4, RZ ;  /* 0x00000004030a8227 */ /* 0x040fea00078e00ff */
[----:B------:R-:W-:Y:S04]  /*4080*/  @!P0 SHF.R.U32.HI R10, RZ, R5, R10 ;  /* 0x00000005ff0a8219 */ /* 0x000fe8000001160a */
[----:B------:R-:W-:Y:S01]  /*4090*/  @!P0 SEL R0, R3, R10, !P2 ;  /* 0x0000000a03008207 */ /* 0x000fe20005000000 */
[----:B------:R-:W-:Y:S03]  /*40a0*/  IMAD.MOV R10, RZ, RZ, -R3 ;  /* 0x000000ffff0a7224 */ /* 0x000fe600078e0a03 */
[----:B------:R-:W-:Y:S01]  /*40b0*/  @!P0 IADD3 R15, PT, PT, R15, -R0, RZ ;  /* 0x800000000f0f8210 */ /* 0x000fe20007ffe0ff */
[----:B------:R-:W-:Y:S01]  /*40c0*/  @!P0 IMAD R0, R11, R14, R0 ;  /* 0x0000000e0b008224 */ /* 0x000fe200078e0200 */
[----:B------:R-:W-:Y:S01]  /*40d0*/  IADD3 R11, PT, PT, -R9, RZ, RZ ;  /* 0x000000ff090b7210 */ /* 0x000fe20007ffe1ff */
[----:B------:R-:W-:Y:S02]  /*40e0*/  IMAD R13, R2, R10, R13 ;  /* 0x0000000a020d7224 */ /* 0x000fe400078e020d */
[----:B------:R-:W-:Y:S02]  /*40f0*/  @!P0 IMAD R9, R15, R40, R3 ;  /* 0x000000280f098224 */ /* 0x000fe400078e0203 */
[----:B------:R-:W-:Y:S02]  /*4100*/  @!P0 IMAD.MOV.U32 R3, RZ, RZ, R0 ;  /* 0x000000ffff038224 */ /* 0x000fe400078e0000 */
[----:B------:R-:W-:Y:S02]  /*4110*/  IMAD R8, R6, R11, R8 ;  /* 0x0000000b06087224 */ /* 0x000fe400078e0208 */
[----:B------:R-:W-:Y:S02]  /*4120*/  IMAD R13, R3, R2, R13 ;  /* 0x00000002030d7224 */ /* 0x000fe400078e020d */
[----:B------:R-:W-:Y:S02]  /*4130*/  IMAD R8, R9, R6, R8 ;  /* 0x0000000609087224 */ /* 0x000fe400078e0208 */
.L_x_72:
[----:B------:R-:W-:Y:S05]  /*4140*/  BRA.U UP1, `(.L_x_73) ;  /* 0x0000000101107547 */ /* 0x000fea000b800000 */
[----:B------:R-:W-:Y:S04]  /*4150*/  MOV R0, UR6 ;  /* 0x0000000600007c02 */ /* 0x000fe80008000f00 */
[----:B------:R-:W-:Y:S04]  /*4160*/  SHF.L.U32 R3, R0, 0x1f, RZ ;  /* 0x0000001f00037819 */ /* 0x000fe800000006ff */
[----:B------:R-:W2:Y:S02]  /*4170*/  SYNCS.PHASECHK.TRANS64.TRYWAIT P0, [UR7+0x98], R3 ;  /* 0x00009803ff0075a7 */ /* 0x000ea40008001107 */
[----:B--2---:R-:W-:Y:S05]  /*4180*/  @!P0 BRA `(.L_x_74) ;  /* 0x0000003800808947 */ /* 0x004fea0003800000 */
.L_x_73:
[----:B------:R-:W-:Y:S02]  /*4190*/  R2UR UR19, R21 ;  /* 0x00000000151372ca */ /* 0x000fe400000e0000 */
[----:B------:R-:W-:Y:S02]  /*41a0*/  R2UR UR18, R20 ;  /* 0x00000000141272ca */ /* 0x000fe400000e0000 */
[----:B------:R-:W-:Y:S02]  /*41b0*/  ISETP.NE.U32.AND P2, PT, RZ, UR4, PT ;  /* 0x00000004ff007c0c */ /* 0x000fe4000bf45070 */
[----:B------:R-:W-:Y:S02]  /*41c0*/  SHF.L.U32 R12, R31, 0x1f, RZ ;  /* 0x0000001f1f0c7819 */ /* 0x000fe400000006ff */
[----:B------:R-:W-:Y:S05]  /*41d0*/  ISETP.NE.AND.EX P2, PT, RZ, UR5, PT, P2 ;  /* 0x00000005ff007c0c */ /* 0x000fea000bf45320 */
[----:B------:R-:W-:Y:S02]  /*41e0*/  USHF.L.U32 UR19, UR19, 0x6, URZ ;  /* 0x0000000613137899 */ /* 0x000fe400080006ff */
[----:B------:R-:W-:Y:S01]  /*41f0*/  USHF.L.U32 UR18, UR18, 0x7, URZ ;  /* 0x0000000712127899 */ /* 0x000fe200080006ff */
[----:B------:R-:W-:Y:S11]  /*4200*/  BRA.U !UP3, `(.L_x_75) ;  /* 0x000000010b347547 */ /* 0x000ff6000b800000 */
[----:B------:R-:W-:Y:S01]  /*4210*/  UPLOP3.LUT UP0, UPT, UPT, UPT, UP2, 0x80, 0x8 ;  /* 0x000000000008789c */ /* 0x000fe20003f0f020 */
[----:B--2---:R-:W-:Y:S02]  /*4220*/  HFMA2 R0, -RZ, RZ, 0, 5.9604644775390625e-08 ;  /* 0x00000001ff007431 */ /* 0x004fe400000001ff */
[----:B------:R-:W-:Y:S03]  /*4230*/  IMAD.MOV.U32 R95, RZ, RZ, 0x1 ;  /* 0x00000001ff5f7424 */ /* 0x000fe600078e00ff */
[----:B------:R-:W-:Y:S05]  /*4240*/  PLOP3.LUT P0, PT, PT, PT, UP0, 0x80, 0x8 ;  /* 0x000000000008781c */ /* 0x000fea0003f0f008 */
[----:B------:R-:W2:Y:S01]  /*4250*/  @UP0 LDCU.64 UR10, c[0x0][0x888] ;  /* 0x00011100ff0a07ac */ /* 0x000ea20008000a00 */
[----:B------:R-:W-:Y:S07]  /*4260*/  @UP0 UIMAD UR8, UR36, UR4, URZ ;  /* 0x00000004240802a4 */ /* 0x000fee000f8e02ff */
[----:B------:R-:W-:Y:S01]  /*4270*/  @!P0 PRMT R95, R0, 0x7610, R95 ;  /* 0x00007610005f8816 */ /* 0x000fe2000000005f */
[----:B--2---:R-:W-:Y:S03]  /*4280*/  @UP0 UIMAD.WIDE UR10, UR8, 0x4, UR10 ;  /* 0x00000004080a08a5 */ /* 0x004fe6000f8e020a */
[----:B------:R-:W2:Y:S03]  /*4290*/  @!UP0 LDCU UR8, c[0x0][0x880] ;  /* 0x00011000ff0887ac */ /* 0x000ea60008000800 */
[----:B------:R-:W-:Y:S01]  /*42a0*/  IMAD.U32 R10, RZ, RZ, UR10 ;  /* 0x0000000aff0a7e24 */ /* 0x000fe2000f8e00ff */
[----:B------:R-:W-:Y:S05]  /*42b0*/  MOV R11, UR11 ;  /* 0x0000000b000b7c02 */ /* 0x000fea0008000f00 */
[----:B-----5:R3:W5:Y:S02]  /*42c0*/  @P0 LDG.E R49, desc[UR46][R10.64] ;  /* 0x0000002e0a310981 */ /* 0x020764000c1e1900 */
[----:B--23--:R-:W-:Y:S07]  /*42d0*/  @!P0 IMAD.U32 R49, RZ, RZ, UR8 ;  /* 0x00000008ff318e24 */ /* 0x00cfee000f8e00ff */
.L_x_75:
[----:B-----5:R-:W-:Y:S01]  /*42e0*/  @!P2 FSETP.EQ.AND P0, PT, R49, RZ, PT ;  /* 0x000000ff3100a20b */ /* 0x020fe20003f02000 */
[----:B------:R-:W-:Y:S01]  /*42f0*/  @!UPT UIADD3 URZ, UPT, UPT, URZ, URZ, URZ ;  /* 0x000000fffffff290 */ /* 0x000fe2000fffe0ff */
[----:B------:R-:W-:Y:S11]  /*4300*/  @!P2 BRA `(.L_x_76) ;  /* 0x000000000014a947 */ /* 0x000ff60003800000 */
[----:B------:R-:W-:Y:S02]  /*4310*/  LOP3.LUT P2, RZ, R95, 0xff, RZ, 0xc0, !PT ;  /* 0x000000ff5fff7812 */ /* 0x000fe4000784c0ff */
[----:B------:R-:W-:Y:S04]  /*4320*/  PLOP3.LUT P0, PT, PT, PT, UP0, 0x80, 0x8 ;  /* 0x000000000008781c */ /* 0x000fe80003f0f008 */
[----:B------:R-:W-:Y:S07]  /*4330*/  PLOP3.LUT P0, PT, P0, PT, PT, 0x8, 0x80 ;  /* 0x000000000080781c */ /* 0x000fee000070e170 */
[----:B------:R-:W-:Y:S11]  /*4340*/  @P2 FSETP.EQ.AND P0, PT, R49, RZ, PT ;  /* 0x000000ff3100220b */ /* 0x000ff60003f02000 */
[----:B------:R-:W-:Y:S02]  /*4350*/  @!UPT UIADD3 URZ, UPT, UPT, URZ, URZ, URZ ;  /* 0x000000fffffff290 */ /* 0x000fe4000fffe0ff */
.L_x_76:
[----:B------:R-:W3:Y:S01]  /*4360*/  SYNCS.PHASECHK.TRANS64.TRYWAIT P2, [UR7+0x80], R12 ;  /* 0x0000800cff0075a7 */ /* 0x000ee20008041107 */
[----:B------:R-:W-:Y:S04]  /*4370*/  ELECT P4, URZ, PT ;  /* 0x0000000000ff782f */ /* 0x000fe80003880000 */
[----:B------:R-:W-:Y:S11]  /*4380*/  PLOP3.LUT P4, PT, P0, P4, PT, 0xf2, 0x2f ;  /* 0x00000000002f781c */ /* 0x000ff60000789e72 */
[----:B------:R-:W-:Y:S02]  /*4390*/  @!UPT UIADD3 URZ, UPT, UPT, URZ, URZ, URZ ;  /* 0x000000fffffff290 */ /* 0x000fe4000fffe0ff */
[----:B-1----:R-:W-:Y:S05]  /*43a0*/  @!P4 IADD3 R21, P0, PT, R32, 0x580, RZ ;  /* 0x000005802015c810 */ /* 0x002fea0007f1e0ff */
[----:B------:R-:W-:Y:S01]  /*43b0*/  @!P4 IMAD.X R20, RZ, RZ, R33, P0 ;  /* 0x000000ffff14c224 */ /* 0x000fe200000e0621 */
[----:B---3--:R-:W-:Y:S07]  /*43c0*/  @!P2 BRA `(.L_x_77) ;  /* 0x000000380008a947 */ /* 0x008fee0003800000 */
.L_x_144:
[----:B------:R-:W3:Y:S01]  /*43d0*/  LDC.64 R14, c[0x0][0xb10] ;  /* 0x0002c400ff0e7b82 */ /* 0x000ee20000000a00 */
[----:B------:R-:W-:Y:S01]  /*43e0*/  @!P4 R2UR UR8, R20 ;  /* 0x000000001408c2ca */ /* 0x000fe200000e0000 */
[----:B------:R-:W-:Y:S01]  /*43f0*/  VOTEU.ALL UP1, P4 ;  /* 0x0000000000ff7886 */ /* 0x000fe20002020000 */
[----:B------:R-:W-:Y:S01]  /*4400*/  @!P4 R2UR UR9, R21 ;  /* 0x000000001509c2ca */ /* 0x000fe200000e0000 */
[----:B------:R-:W-:Y:S01]  /*4410*/  UMOV UR10, 0x0 ;  /* 0x00000000000a7882 */ /* 0x000fe20000000000 */
[----:B------:R-:W-:Y:S03]  /*4420*/  UMOV UR11, 0x10000000 ;  /* 0x10000000000b7882 */ /* 0x000fe60000000000 */
[----:B------:R-:W5:Y:S01]  /*4430*/  LDC.64 R10, c[0x0][0xb18] ;  /* 0x0002c600ff0a7b82 */ /* 0x000f620000000a00 */
[----:B------:R-:W-:Y:S01]  /*4440*/  @!UP1 UIADD3 UR16, UPT, UPT, UR7, 0x200, URZ ;  /* 0x0000020007109890 */ /* 0x000fe2000fffe0ff */
[----:B------:R-:W-:Y:S01]  /*4450*/  @P3 SHF.R.U32.HI R28, RZ, 0x10, R25 ;  /* 0x00000010ff1c3819 */ /* 0x000fe20000011619 */
[----:B------:R-:W-:Y:S01]  /*4460*/  VOTEU.ALL UP1, P4 ;  /* 0x0000000000ff7886 */ /* 0x000fe20002020000 */
[----:B------:R-:W-:Y:S01]  /*4470*/  UMOV UR20, UR36 ;  /* 0x0000002400147c82 */ /* 0x000fe20008000000 */
[----:B------:R-:W-:Y:S03]  /*4480*/  VIADD R30, R30, 0x1 ;  /* 0x000000011e1e7836 */ /* 0x000fe60000000000 */
[----:B--2---:R-:W2:Y:S01]  /*4490*/  @!P1 LDC R0, c[0x0][0xb20] ;  /* 0x0002c800ff009b82 */ /* 0x004ea20000000800 */
[----:B------:R-:W-:Y:S01]  /*44a0*/  IMAD.U32 R21, RZ, RZ, UR8 ;  /* 0x00000008ff157e24 */ /* 0x000fe2000f8e00ff */
[----:B------:R-:W-:Y:S06]  /*44b0*/  UPRMT UR8, UR37, 0x654, UR17 ;  /* 0x0000065425087896 */ /* 0x000fec0008000011 */
[----:B-1----:R-:W1:Y:S01]  /*44c0*/  @!P1 LDC R3, c[0x0][0xb0c] ;  /* 0x0002c300ff039b82 */ /* 0x002e620000000800 */
[----:B------:R-:W-:Y:S01]  /*44d0*/  IMAD.U32 R20, RZ, RZ, UR9 ;  /* 0x00000009ff147e24 */ /* 0x000fe2000f8e00ff */
[----:B------:R-:W-:Y:S04]  /*44e0*/  @!P4 R2UR UR15, R21 ;  /* 0x00000000150fc2ca */ /* 0x000fe800000e0000 */
[----:B------:R-:W-:Y:S01]  /*44f0*/  @!P4 R2UR UR14, R20 ;  /* 0x00000000140ec2ca */ /* 0x000fe200000e0000 */
[----:B------:R-:W-:Y:S11]  /*4500*/  @!P4 IMAD.MOV.U32 R20, RZ, RZ, 0x1000 ;  /* 0x00001000ff14c424 */ /* 0x000ff600078e00ff */
[----:B------:R-:W-:Y:S01]  /*4510*/  @!UPT UIADD3 URZ, UPT, UPT, URZ, URZ, URZ ;  /* 0x000000fffffff290 */ /* 0x000fe2000fffe0ff */
[----:B------:R1:W-:Y:S01]  /*4520*/  @!UP1 UTMALDG.3D [UR16], [UR14], desc[UR10] ;  /* 0x00000a100e0095b4 */ /* 0x0003e20008011000 */
[----:B------:R1:W-:Y:S02]  /*4530*/  @!P4 SYNCS.ARRIVE.TRANS64.RED.A0TR RZ, [UR7+0x70], R20 ;  /* 0x00007014ffffc9a7 */ /* 0x0003e40008300407 */
[----:B-1----:R-:W-:Y:S01]  /*4540*/  @!P1 ISETP.NE.AND P2, PT, R3, 0x1, PT ;  /* 0x000000010300980c */ /* 0x002fe20003f45270 */
[C---:B---3--:R-:W-:Y:S01]  /*4550*/  @!P1 IMAD.HI.U32 R14, R13.reuse, R14, RZ ;  /* 0x0000000e0d0e9227 */ /* 0x048fe200078e00ff */
[----:B-----5:R-:W-:Y:S03]  /*4560*/  @!P1 ISETP.NE.AND P0, PT, R10, 0x1, PT ;  /* 0x000000010a00980c */ /* 0x020fe60003f05270 */
[C---:B------:R-:W-:Y:S01]  /*4570*/  @!P1 IMAD.HI.U32 R11, R8.reuse, R11, RZ ;  /* 0x0000000b080b9227 */ /* 0x040fe200078e00ff */
[----:B------:R-:W-:Y:S04]  /*4580*/  @!P1 SHF.R.U32.HI R14, RZ, R15, R14 ;  /* 0x0000000fff0e9219 */ /* 0x000fe8000001160e */
[----:B--2---:R-:W-:Y:S01]  /*4590*/  @!P1 SHF.R.U32.HI R9, RZ, R0, R11 ;  /* 0x00000000ff099219 */ /* 0x004fe2000001160b */
[----:B------:R-:W-:Y:S01]  /*45a0*/  SYNCS.ARRIVE.TRANS64.RED.A1T0 RZ, [UR8], RZ ;  /* 0x000000ffffff79a7 */ /* 0x000fe20008100408 */
[----:B------:R-:W-:Y:S02]  /*45b0*/  @!P1 SEL R14, R13, R14, !P2 ;  /* 0x0000000e0d0e9207 */ /* 0x000fe40005000000 */
[----:B------:R-:W-:Y:S01]  /*45c0*/  @!P1 SEL R9, R8, R9, !P0 ;  /* 0x0000000908099207 */ /* 0x000fe20004000000 */
[----:B------:R-:W1:Y:S04]  /*45d0*/  SYNCS.PHASECHK.TRANS64.TRYWAIT P5, [UR7+0x88], R12 ;  /* 0x0000880cff0075a7 */ /* 0x000e6800080a1107 */
[----:B------:R-:W-:Y:S02]  /*45e0*/  @!P1 IMAD.IADD R0, R9, 0x1, -R14 ;  /* 0x0000000109009824 */ /* 0x000fe400078e0a0e */
[----:B------:R-:W-:Y:S02]  /*45f0*/  @!P1 IMAD.IADD R9, R14, 0x1, -R9 ;  /* 0x000000010e099824 */ /* 0x000fe400078e0a09 */
[----:B------:R-:W-:Y:S02]  /*4600*/  @!P1 IMAD R13, R0, R3, R13 ;  /* 0x00000003000d9224 */ /* 0x000fe400078e020d */
[----:B------:R-:W-:Y:S01]  /*4610*/  @!P1 IMAD R8, R9, R10, R8 ;  /* 0x0000000a09089224 */ /* 0x000fe200078e0208 */
[----:B-1----:R-:W-:Y:S06]  /*4620*/  @!P5 BRA `(.L_x_78) ;  /* 0x000000340088d947 */ /* 0x002fec0003800000 */
.L_x_146:
[----:B-1----:R-:W-:Y:S01]  /*4630*/  @!P4 IADD3 R3, P0, PT, R32, 0x580, RZ ;  /* 0x000005802003c810 */ /* 0x002fe20007f1e0ff */
[----:B------:R-:W-:Y:S01]  /*4640*/  VOTEU.ALL UP1, P4 ;  /* 0x0000000000ff7886 */ /* 0x000fe20002020000 */
[----:B------:R-:W-:Y:S01]  /*4650*/  UMOV UR20, 0x0 ;  /* 0x0000000000147882 */ /* 0x000fe20000000000 */
[----:B------:R-:W-:Y:S01]  /*4660*/  UMOV UR21, 0x10000000 ;  /* 0x1000000000157882 */ /* 0x000fe20000000000 */
[----:B------:R-:W-:Y:S01]  /*4670*/  @!P4 R2UR UR9, R3 ;  /* 0x000000000309c2ca */ /* 0x000fe200000e0000 */
[----:B------:R-:W-:Y:S01]  /*4680*/  @!P4 IMAD.X R0, RZ, RZ, R33, P0 ;  /* 0x000000ffff00c224 */ /* 0x000fe200000e0621 */
[----:B------:R-:W-:Y:S01]  /*4690*/  @!UP1 UIADD3 UR10, UPT, UPT, UR18, 0x40, URZ ;  /* 0x00000040120a9890 */ /* 0x000fe2000fffe0ff */
[----:B------:R-:W-:Y:S01]  /*46a0*/  ISETP.NE.AND P0, PT, R30, 0x2, PT ;  /* 0x000000021e00780c */ /* 0x000fe20003f05270 */
[----:B------:R-:W-:Y:S01]  /*46b0*/  UMOV UR11, UR19 ;  /* 0x00000013000b7c82 */ /* 0x000fe20008000000 */
[----:B------:R-:W-:Y:S01]  /*46c0*/  UMOV UR12, UR36 ;  /* 0x00000024000c7c82 */ /* 0x000fe20008000000 */
[----:B------:R-:W-:Y:S01]  /*46d0*/  @!P4 R2UR UR8, R0 ;  /* 0x000000000008c2ca */ /* 0x000fe200000e0000 */
[----:B------:R-:W-:Y:S01]  /*46e0*/  IMAD.IADD R20, R8, 0x1, R94 ;  /* 0x0000000108147824 */ /* 0x000fe200078e025e */
[----:B------:R-:W-:Y:S01]  /*46f0*/  @P3 R2UR UR36, R28 ;  /* 0x000000001c2432ca */ /* 0x000fe200000e0000 */
[----:B------:R-:W-:Y:S01]  /*4700*/  IMAD.IADD R21, R13, 0x1, R96 ;  /* 0x000000010d157824 */ /* 0x000fe200078e0260 */
[----:B------:R-:W-:Y:S02]  /*4710*/  SEL R0, RZ, 0x1, P0 ;  /* 0x00000001ff007807 */ /* 0x000fe40000000000 */
[----:B------:R-:W-:Y:S01]  /*4720*/  LOP3.LUT R31, R31, 0x1, RZ, 0x3c, !PT ;  /* 0x000000011f1f7812 */ /* 0x000fe200078e3cff */
[----:B------:R-:W-:Y:S01]  /*4730*/  IMAD.U32 R10, RZ, RZ, UR9 ;  /* 0x00000009ff0a7e24 */ /* 0x000fe2000f8e00ff */
[----:B------:R-:W-:Y:S01]  /*4740*/  @!UP1 UIADD3 UR9, UPT, UPT, UR7, 0x78, URZ ;  /* 0x0000007807099890 */ /* 0x000fe2000fffe0ff */
[----:B------:R-:W-:Y:S02]  /*4750*/  LOP3.LUT R29, R29, R0, RZ, 0x3c, !PT ;  /* 0x000000001d1d7212 */ /* 0x000fe400078e3cff */
[----:B------:R-:W-:Y:S02]  /*4760*/  SEL R30, R30, RZ, P0 ;  /* 0x000000ff1e1e7207 */ /* 0x000fe40000000000 */
[----:B------:R-:W-:Y:S01]  /*4770*/  IMAD.U32 R11, RZ, RZ, UR8 ;  /* 0x00000008ff0b7e24 */ /* 0x000fe2000f8e00ff */
[----:B------:R-:W-:Y:S01]  /*4780*/  @!P4 R2UR UR14, R10 ;  /* 0x000000000a0ec2ca */ /* 0x000fe200000e0000 */
[----:B------:R-:W-:Y:S01]  /*4790*/  @!UP1 UIADD3 UR8, UPT, UPT, UR7, 0x1200, URZ ;  /* 0x0000120007089890 */ /* 0x000fe2000fffe0ff */
[----:B------:R-:W-:Y:S02]  /*47a0*/  VOTEU.ALL UP1, P4 ;  /* 0x0000000000ff7886 */ /* 0x000fe40002020000 */
[----:B------:R-:W-:Y:S11]  /*47b0*/  @!P4 R2UR UR15, R11 ;  /* 0x000000000b0fc2ca */ /* 0x000ff600000e0000 */
[----:B------:R-:W-:Y:S02]  /*47c0*/  @!UPT UIADD3 URZ, UPT, UPT, URZ, URZ, URZ ;  /* 0x000000fffffff290 */ /* 0x000fe4000fffe0ff */
[----:B------:R2:W-:Y:S01]  /*47d0*/  @!UP1 UTMALDG.3D [UR8], [UR14], desc[UR20] ;  /* 0x000014080e0095b4 */ /* 0x0005e20008011000 */
[----:B------:R2:W-:Y:S01]  /*47e0*/  @!P4 SYNCS.ARRIVE.TRANS64.RED.A0TR RZ, [UR7+0x78], R23 ;  /* 0x00007817ffffc9a7 */ /* 0x0005e20008300407 */
[----:B------:R-:W-:Y:S01]  /*47f0*/  UPLOP3.LUT UP1, UPT, UPT, UPT, UPT, 0x80, 0x8 ;  /* 0x000000000008789c */ /* 0x000fe20003f2f070 */
[----:B------:R-:W-:Y:S01]  /*4800*/  SYNCS.ARRIVE.TRANS64.RED.A1T0 RZ, [UR13], RZ ;  /* 0x000000ffffff79a7 */ /* 0x000fe2000810040d */
[----:B------:R-:W-:Y:S09]  /*4810*/  @P3 BRA `(.L_x_79) ;  /* 0xfffffff400503947 */ /* 0x000ff2000383ffff */
[----:B------:R-:W-:-:S04]  /*4820*/  SHF.L.U32 R3, R31, 0x1f, RZ ;  /* 0x0000001f1f037819 */ /* 0x000fc800000006ff */
[----:B------:R-:W1:Y:S02]  /*4830*/  SYNCS.PHASECHK.TRANS64.TRYWAIT P0, [UR7+0x80], R3 ;  /* 0x00008003ff0075a7 */ /* 0x000e640008001107 */
[----:B-1----:R-:W-:Y:S05]  /*4840*/  @!P0 BRA `(.L_x_80) ;  /* 0x0000003400188947 */ /* 0x002fea0003800000 */
.L_x_148:
[----:B-1----:R-:W-:-:S07]  /*4850*/  MOV R0, UR7 ;  /* 0x0000000700007c02 */ /* 0x002fce0008000f00 */
.L_x_81:
[----:B-1----:R-:W-:-:S04]  /*4860*/  SHF.L.U32 R3, R31, 0x1f, RZ ;  /* 0x0000001f1f037819 */ /* 0x002fc800000006ff */
[----:B------:R1:W3:Y:S03]  /*4870*/  SYNCS.PHASECHK.TRANS64.TRYWAIT P0, [R0+URZ+0x88], R3 ;  /* 0x00008803000075a7 */ /* 0x0002e600080011ff */
[----:B---3--:R-:W-:Y:S05]  /*4880*/  @!P0 NANOSLEEP.SYNCS 0x989680 ;  /* 0x009896800000895d */ /* 0x008fea0003900000 */
[----:B------:R-:W3:Y:S02]  /*4890*/  @!P0 SYNCS.PHASECHK.TRANS64 P0, [R0+URZ+0x88], R3 ;  /* 0x00008803000085a7 */ /* 0x000ee400080010ff */
[----:B--23--:R-:W-:Y:S05]  /*48a0*/  @P0 EXIT ;  /* 0x000000000000094d */ /* 0x00cfea0003800000 */
[----:B------:R-:W-:Y:S05]  /*48b0*/  BRA `(.L_x_81) ;  /* 0xfffffffc00e87947 */ /* 0x000fea000383ffff */
.L_x_70:
[----:B------:R-:W-:-:S06]  /*48c0*/  UISETP.GE.AND UP1, UPT, UR8, 0x4, UPT ;  /* 0x000000040800788c */ /* 0x000fcc000bf26270 */
[----:B------:R-:W-:-:S13]  /*48d0*/  PLOP3.LUT P0, PT, PT, PT, UP1, 0x80, 0x8 ;  /* 0x000000000008781c */ /* 0x000fda0003f0f018 */
[----:B------:R-:W-:Y:S05]  /*48e0*/  @!P0 EXIT ;  /* 0x000000000000894d */ /* 0x000fea0003800000 */
[----:B------:R-:W-:Y:S01]  /*48f0*/  BAR.SYNC.DEFER_BLOCKING 0x6, 0xa0 ;  /* 0x0182800000007b1d */ /* 0x000fe20000010000 */
[C---:B------:R-:W-:Y:S01]  /*4900*/  IMAD.SHL.U32 R7, R108.reuse, 0x40, RZ ;  /* 0x000000406c077824 */ /* 0x040fe200078e00ff */
[C---:B------:R-:W-:Y:S01]  /*4910*/  LOP3.LUT R110, R108.reuse, 0x60, RZ, 0xc0, !PT ;  /* 0x000000606c6e7812 */ /* 0x040fe200078ec0ff */
[C---:B------:R-:W-:Y:S01]  /*4920*/  IMAD.SHL.U32 R100, R108.reuse, 0x20, RZ ;  /* 0x000000206c647824 */ /* 0x040fe200078e00ff */
[----:B------:R-:W-:Y:S01]  /*4930*/  CS2R R106, SRZ ;  /* 0x00000000006a7805 */ /* 0x000fe2000001ff00 */
[C---:B------:R-:W-:Y:S01]  /*4940*/  IMAD.SHL.U32 R0, R108.reuse, 0x2, RZ ;  /* 0x000000026c007824 */ /* 0x040fe200078e00ff */
[----:B------:R-:W-:Y:S02]  /*4950*/  UMOV UR49, 0x400 ;  /* 0x0000040000317882 */ /* 0x000fe40000000000 */
[----:B------:R-:W1:Y:S01]  /*4960*/  LDC R99, c[0x0][0x370] ;  /* 0x0000dc00ff637b82 */ /* 0x000e620000000800 */
[----:B------:R-:W-:Y:S01]  /*4970*/  ULEA UR49, UR37, UR49, 0x18 ;  /* 0x0000003125317291 */ /* 0x000fe2000f8ec0ff */
[----:B------:R-:W-:Y:S01]  /*4980*/  LOP3.LUT R5, R7, 0x180, RZ, 0xc0, !PT ;  /* 0x0000018007057812 */ /* 0x000fe200078ec0ff */
[----:B------:R-:W-:Y:S01]  /*4990*/  IMAD.U32 R46, R108, 0x10000, RZ ;  /* 0x000100006c2e7824 */ /* 0x000fe200078e00ff */
[----:B------:R-:W-:Y:S01]  /*49a0*/  LOP3.LUT R100, R100, 0xc00, RZ, 0xc0, !PT ;  /* 0x00000c0064647812 */ /* 0x000fe200078ec0ff */
[----:B------:R-:W-:Y:S01]  /*49b0*/  UIADD3 UR4, UPT, UPT, UR49, 0x2200, URZ ;  /* 0x0000220031047890 */ /* 0x000fe2000fffe0ff */
[----:B------:R-:W-:Y:S01]  /*49c0*/  LOP3.LUT R0, R5, 0x20, R0, 0xf8, !PT ;  /* 0x0000002005007812 */ /* 0x000fe200078ef800 */
[----:B------:R-:W-:Y:S01]  /*49d0*/  IMAD.SHL.U32 R5, R108, 0x8, RZ ;  /* 0x000000086c057824 */ /* 0x000fe200078e00ff */
[----:B------:R-:W2:Y:S01]  /*49e0*/  LDC R42, c[0x0][0xb0c] ;  /* 0x0002c300ff2a7b82 */ /* 0x000ea20000000800 */
[----:B------:R-:W-:Y:S01]  /*49f0*/  LOP3.LUT R100, R100, 0x40, R7, 0xf8, !PT ;  /* 0x0000004064647812 */ /* 0x000fe200078ef807 */
[----:B------:R-:W-:Y:S01]  /*4a00*/  IMAD.MOV.U32 R44, RZ, RZ, RZ ;  /* 0x000000ffff2c7224 */ /* 0x000fe200078e00ff */
[----:B------:R-:W-:Y:S01]  /*4a10*/  LOP3.LUT R46, R46, 0x600000, RZ, 0xc0, !PT ;  /* 0x006000002e2e7812 */ /* 0x000fe200078ec0ff */
[----:B------:R-:W-:Y:S01]  /*4a20*/  IMAD.MOV.U32 R112, RZ, RZ, RZ ;  /* 0x000000ffff707224 */ /* 0x000fe200078e00ff */
[----:B------:R-:W-:-:S02]  /*4a30*/  LOP3.LUT R108, R108, 0x2, RZ, 0xc0, !PT ;  /* 0x000000026c6c7812 */ /* 0x000fc400078ec0ff */
[----:B------:R-:W-:Y:S02]  /*4a40*/  CS2R R104, SRZ ;  /* 0x0000000000687805 */ /* 0x000fe4000001ff00 */
[----:B------:R-:W-:Y:S01]  /*4a50*/  LOP3.LUT R5, R0, 0x30, R5, 0x78, !PT ;  /* 0x0000003000057812 */ /* 0x000fe200078e7805 */
[----:B------:R-:W4:Y:S01]  /*4a60*/  LDC R97, c[0x0][0xb20] ;  /* 0x0002c800ff617b82 */ /* 0x000f220000000800 */
[----:B------:R-:W3:Y:S01]  /*4a70*/  LDS R3, [UR49+0x150] ;  /* 0x00015031ff037984 */ /* 0x000ee20008000800 */
[----:B------:R-:W-:Y:S01]  /*4a80*/  LOP3.LUT R100, R100, 0x200, R7, 0xf8, !PT ;  /* 0x0000020064647812 */ /* 0x000fe200078ef807 */
[----:B------:R-:W-:Y:S01]  /*4a90*/  IMAD.MOV R102, RZ, RZ, -R108 ;  /* 0x000000ffff667224 */ /* 0x000fe200078e0a6c */
[----:B------:R-:W1:Y:S01]  /*4aa0*/  LDCU.64 UR52, c[0x0][0x348] ;  /* 0x00006900ff3477ac */ /* 0x000e620008000a00 */
[----:B------:R-:W-:Y:S01]  /*4ab0*/  IMAD.U32 R109, RZ, RZ, UR4 ;  /* 0x00000004ff6d7e24 */ /* 0x000fe2000f8e00ff */
[----:B------:R-:W-:Y:S02]  /*4ac0*/  LOP3.LUT R100, R100, R5, RZ, 0xfc, !PT ;  /* 0x0000000564647212 */ /* 0x000fe400078efcff */
[----:B------:R-:W1:Y:S01]  /*4ad0*/  LDC R41, c[0x0][0xb30] ;  /* 0x0002cc00ff297b82 */ /* 0x000e620000000800 */
[----:B------:R-:W1:Y:S01]  /*4ae0*/  LDCU.64 UR38, c[0x0][0x888] ;  /* 0x00011100ff2677ac */ /* 0x000e620008000a00 */
[----:B------:R-:W1:Y:S06]  /*4af0*/  LDCU.64 UR44, c[0x0][0x890] ;  /* 0x00011200ff2c77ac */ /* 0x000e6c0008000a00 */
[----:B------:R-:W1:Y:S01]  /*4b00*/  LDC.64 R92, c[0x0][0xb10] ;  /* 0x0002c400ff5c7b82 */ /* 0x000e620000000a00 */
[----:B------:R-:W-:-:S07]  /*4b10*/  UIADD3 UR48, UPT, UPT, UR49, 0x200, URZ ;  /* 0x0000020031307890 */ /* 0x000fce000fffe0ff */
[----:B------:R-:W1:Y:S08]  /*4b20*/  LDC.64 R38, c[0x0][0xb18] ;  /* 0x0002c600ff267b82 */ /* 0x000e700000000a00 */
[----:B------:R-:W1:Y:S08]  /*4b30*/  LDC.64 R36, c[0x0][0xb28] ;  /* 0x0002ca00ff247b82 */ /* 0x000e700000000a00 */
[----:B------:R-:W1:Y:S01]  /*4b40*/  LDC.64 R90, c[0x0][0x8b0] ;  /* 0x00022c00ff5a7b82 */ /* 0x000e620000000a00 */
[----:B---3--:R-:W-:-:S07]  /*4b50*/  IMAD.IADD R46, R3, 0x1, R46 ;  /* 0x00000001032e7824 */ /* 0x008fce00078e022e */
[----:B------:R-:W3:Y:S08]  /*4b60*/  LDC.64 R88, c[0x0][0x8a8] ;  /* 0x00022a00ff587b82 */ /* 0x000ef00000000a00 */
[----:B--2-4-:R-:W1:Y:S02]  /*4b70*/  LDC R98, c[0x0][0x374] ;  /* 0x0000dd00ff627b82 */ /* 0x014e640000000800 */
.L_x_107:
[----:B------:R-:W-:Y:S02]  /*4b80*/  LEA R0, R112, UR49, 0x3 ;  /* 0x0000003170007c11 */ /* 0x000fe4000f8e18ff */
[----:B------:R-:W-:Y:S02]  /*4b90*/  SHF.L.U32 R3, R106, 0x1f, RZ ;  /* 0x0000001f6a037819 */ /* 0x000fe400000006ff */
[----:B------:R-:W-:Y:S02]  /*4ba0*/  LEA R16, R112, UR49, 0x4 ;  /* 0x0000003170107c11 */ /* 0x000fe4000f8e20ff */
[----:B------:R-:W2:Y:S02]  /*4bb0*/  SYNCS.PHASECHK.TRANS64.TRYWAIT P0, [R0+URZ+0xa0], R3 ;  /* 0x0000a003000075a7 */ /* 0x000ea400080011ff */
[----:B-12---:R-:W-:Y:S05]  /*4bc0*/  @!P0 BRA `(.L_x_82) ;  /* 0x0000003000508947 */ /* 0x006fea0003800000 */
.L_x_149:
[----:B------:R-:W4:Y:S01]  /*4bd0*/  LDC.64 R12, c[0x0][0xb10] ;  /* 0x0002c400ff0c7b82 */ /* 0x000f220000000a00 */
[----:B------:R-:W3:Y:S01]  /*4be0*/  LDS.128 R16, [R16+0x130] ;  /* 0x0001300010107984 */ /* 0x000ee20000000c00 */
[----:B-1----:R-:W-:Y:S01]  /*4bf0*/  ISETP.NE.AND P1, PT, R41, 0x1, PT ;  /* 0x000000012900780c */ /* 0x002fe20003f25270 */
[----:B--2---:R-:W-:Y:S01]  /*4c00*/  VIADD R0, R0, 0xb0 ;  /* 0x000000b000007836 */ /* 0x004fe20000000000 */
[----:B------:R-:W-:Y:S04]  /*4c10*/  ISETP.GE.AND P0, PT, R40, 0x1, PT ;  /* 0x000000012800780c */ /* 0x000fe80003f06270 */
[----:B------:R-:W1:Y:S01]  /*4c20*/  LDC.64 R10, c[0x0][0xb18] ;  /* 0x0002c600ff0a7b82 */ /* 0x000e620000000a00 */
[----:B------:R-:W-:Y:S01]  /*4c30*/  PRMT R0, RZ, 0x654, R0 ;  /* 0x00000654ff007816 */ /* 0x000fe20000000000 */
[----:B------:R-:W-:Y:S01]  /*4c40*/  @!PT LDS RZ, [RZ] ;  /* 0x00000000fffff984 */ /* 0x000fe20000000800 */
[----:B------:R-:W-:Y:S01]  /*4c50*/  @!PT LDS RZ, [RZ] ;  /* 0x00000000fffff984 */ /* 0x000fe20000000800 */
[----:B------:R-:W-:Y:S01]  /*4c60*/  @!PT LDS RZ, [RZ] ;  /* 0x00000000fffff984 */ /* 0x000fe20000000800 */
[----:B------:R-:W-:Y:S01]  /*4c70*/  @!PT LDS RZ, [RZ] ;  /* 0x00000000fffff984 */ /* 0x000fe20000000800 */
[----:B------:R2:W-:Y:S06]  /*4c80*/  MEMBAR.ALL.CTA ;  /* 0x0000000000007992 */ /* 0x0005ec0000008000 */
[----:B--2---:R-:W2:Y:S01]  /*4c90*/  FENCE.VIEW.ASYNC.S ;  /* 0x00000000000073c6 */ /* 0x004ea20000000000 */
[----:B------:R-:W1:Y:S08]  /*4ca0*/  @!P1 LDC R14, c[0x0][0xb20] ;  /* 0x0002c800ff0e9b82 */ /* 0x000e700000000800 */
[----:B------:R-:W1:Y:S01]  /*4cb0*/  @!P1 LDC R9, c[0x0][0xb0c] ;  /* 0x0002c300ff099b82 */ /* 0x000e620000000800 */
[----:B--2---:R2:W-:Y:S01]  /*4cc0*/  SYNCS.ARRIVE.TRANS64.RED.A1T0 RZ, [R0+URZ], RZ ;  /* 0x000000ff00ff79a7 */ /* 0x0045e200081004ff */
[----:B---3--:R-:W-:Y:S04]  /*4cd0*/  LOP3.LUT P4, RZ, R18, 0x1, RZ, 0xc0, !PT ;  /* 0x0000000112ff7812 */ /* 0x008fe8000788c0ff */
[----:B------:R-:W-:Y:S09]  /*4ce0*/  P2R R111, PR, RZ, 0x10 ;  /* 0x00000010ff6f7803 */ /* 0x000ff20000000000 */
[----:B------:R-:W-:Y:S02]  /*4cf0*/  @P4 MOV R45, R16 ;  /* 0x00000010002d4202 */ /* 0x000fe40000000f00 */
[----:B------:R-:W-:Y:S01]  /*4d00*/  @P4 LOP3.LUT R43, R17, 0xffff, RZ, 0xc0, !PT ;  /* 0x0000ffff112b4812 */ /* 0x000fe200078ec0ff */
[----:B--2-4-:R-:W-:Y:S06]  /*4d10*/  @!P0 BRA `(.L_x_83) ;  /* 0x0000000000a48947 */ /* 0x014fec0003800000 */
[----:B------:R-:W-:Y:S01]  /*4d20*/  IMAD.HI.U32 R24, R98, R39, RZ ;  /* 0x0000002762187227 */ /* 0x000fe200078e00ff */
[----:B------:R-:W-:Y:S02]  /*4d30*/  ISETP.NE.AND P0, PT, R38, 0x1, PT ;  /* 0x000000012600780c */ /* 0x000fe40003f05270 */
[----:B------:R-:W-:Y:S01]  /*4d40*/  ISETP.NE.AND P2, PT, R40, 0x1, PT ;  /* 0x000000012800780c */ /* 0x000fe20003f45270 */
[-C--:B------:R-:W-:Y:S01]  /*4d50*/  IMAD.HI.U32 R22, R99, R92.reuse, RZ ;  /* 0x0000005c63167227 */ /* 0x080fe200078e00ff */
[----:B------:R-:W-:Y:S02]  /*4d60*/  SHF.R.U32.HI R23, RZ, R97, R24 ;  /* 0x00000061ff177219 */ /* 0x000fe40000011618 */
[----:B------:R-:W-:Y:S01]  /*4d70*/  ISETP.NE.AND P3, PT, R42, 0x1, PT ;  /* 0x000000012a00780c */ /* 0x000fe20003f65270 */
[----:B------:R-:W-:Y:S01]  /*4d80*/  IMAD.HI.U32 R28, R43, R39, RZ ;  /* 0x000000272b1c7227 */ /* 0x000fe200078e00ff */
[----:B------:R-:W-:Y:S02]  /*4d90*/  SHF.R.U32.HI R22, RZ, R93, R22 ;  /* 0x0000005dff167219 */ /* 0x000fe40000011616 */
[----:B------:R-:W-:Y:S01]  /*4da0*/  SEL R3, R98, R23, !P0 ;  /* 0x0000001762037207 */ /* 0x000fe20004000000 */
[----:B------:R-:W-:Y:S01]  /*4db0*/  IMAD.HI.U32 R26, R45, R92, RZ ;  /* 0x0000005c2d1a7227 */ /* 0x000fe200078e00ff */
[----:B------:R-:W-:Y:S03]  /*4dc0*/  SEL R7, R99, R22, !P3 ;  /* 0x0000001663077207 */ /* 0x000fe60005800000 */
[-C--:B------:R-:W-:Y:S01]  /*4dd0*/  IMAD.HI.U32 R22, R3, R36.reuse, RZ ;  /* 0x0000002403167227 */ /* 0x080fe200078e00ff */
[----:B------:R-:W-:Y:S03]  /*4de0*/  SHF.R.U32.HI R26, RZ, R93, R26 ;  /* 0x0000005dff1a7219 */ /* 0x000fe6000001161a */
[----:B------:R-:W-:Y:S01]  /*4df0*/  IMAD.HI.U32 R24, R7, R36, RZ ;  /* 0x0000002407187227 */ /* 0x000fe200078e00ff */
[----:B------:R-:W-:Y:S02]  /*4e00*/  @P2 SHF.R.U32.HI R3, RZ, R37, R22 ;  /* 0x00000025ff032219 */ /* 0x000fe40000011616 */
[----:B------:R-:W-:Y:S02]  /*4e10*/  SHF.R.U32.HI R22, RZ, R97, R28 ;  /* 0x00000061ff167219 */ /* 0x000fe4000001161c */
[----:B------:R-:W-:Y:S01]  /*4e20*/  @P2 SHF.R.U32.HI R7, RZ, R37, R24 ;  /* 0x00000025ff072219 */ /* 0x000fe20000011618 */
[C---:B------:R-:W-:Y:S01]  /*4e30*/  IMAD R2, R40.reuse, R3, RZ ;  /* 0x0000000328027224 */ /* 0x040fe200078e02ff */
[----:B------:R-:W-:Y:S02]  /*4e40*/  SEL R5, R43, R22, !P0 ;  /* 0x000000162b057207 */ /* 0x000fe40004000000 */
[----:B------:R-:W-:Y:S01]  /*4e50*/  SEL R3, R45, R26, !P3 ;  /* 0x0000001a2d037207 */ /* 0x000fe20005800000 */
[----:B------:R-:W-:Y:S01]  /*4e60*/  IMAD R4, R40, R7, RZ ;  /* 0x0000000728047224 */ /* 0x000fe200078e02ff */
[C---:B------:R-:W-:Y:S01]  /*4e70*/  ISETP.GE.AND P0, PT, R5.reuse, R2, PT ;  /* 0x000000020500720c */ /* 0x040fe20003f06270 */
[----:B------:R-:W-:Y:S03]  /*4e80*/  IMAD.HI.U32 R6, R5, R36, RZ ;  /* 0x0000002405067227 */ /* 0x000fe600078e00ff */
[----:B------:R-:W-:Y:S01]  /*4e90*/  ISETP.GE.OR P0, PT, R3, R4, P0 ;  /* 0x000000040300720c */ /* 0x000fe20000706670 */
[----:B------:R-:W-:Y:S01]  /*4ea0*/  IMAD.MOV R4, RZ, RZ, -R3 ;  /* 0x000000ffff047224 */ /* 0x000fe200078e0a03 */
[-C--:B------:R-:W-:Y:S03]  /*4eb0*/  SHF.R.U32.HI R6, RZ, R37.reuse, R6 ;  /* 0x00000025ff067219 */ /* 0x080fe60000011606 */
[----:B------:R-:W-:Y:S01]  /*4ec0*/  IMAD R45, R42, R4, R45 ;  /* 0x000000042a2d7224 */ /* 0x000fe200078e022d */
[----:B------:R-:W-:Y:S05]  /*4ed0*/  SEL R15, R5, R6, !P2 ;  /* 0x00000006050f7207 */ /* 0x000fea0005000000 */
[----:B------:R-:W-:Y:S02]  /*4ee0*/  IMAD.MOV R6, RZ, RZ, -R15 ;  /* 0x000000ffff067224 */ /* 0x000fe400078e0a0f */
[C---:B------:R-:W-:Y:S04]  /*4ef0*/  @!P0 IMAD.HI.U32 R2, R3.reuse, R36, RZ ;  /* 0x0000002403028227 */ /* 0x040fe800078e00ff */
[----:B------:R-:W-:Y:S01]  /*4f00*/  IMAD R6, R40, R6, R5 ;  /* 0x0000000628067224 */ /* 0x000fe200078e0205 */
[----:B------:R-:W-:Y:S04]  /*4f10*/  @!P0 SHF.R.U32.HI R2, RZ, R37, R2 ;  /* 0x00000025ff028219 */ /* 0x000fe80000011602 */
[----:B------:R-:W-:Y:S02]  /*4f20*/  @!P0 SEL R0, R3, R2, !P2 ;  /* 0x0000000203008207 */ /* 0x000fe40005000000 */
[----:B------:R-:W-:Y:S02]  /*4f30*/  IADD3 R2, PT, PT, -R5, RZ, RZ ;  /* 0x000000ff05027210 */ /* 0x000fe40007ffe1ff */
[----:B------:R-:W-:Y:S01]  /*4f40*/  @!P0 IADD3 R8, PT, PT, R15, -R0, RZ ;  /* 0x800000000f088210 */ /* 0x000fe20007ffe0ff */
[----:B------:R-:W-:Y:S02]  /*4f50*/  @!P0 IMAD R0, R7, R6, R0 ;  /* 0x0000000607008224 */ /* 0x000fe400078e0200 */
[----:B------:R-:W-:Y:S02]  /*4f60*/  IMAD R43, R38, R2, R43 ;  /* 0x00000002262b7224 */ /* 0x000fe400078e022b */
[----:B------:R-:W-:Y:S02]  /*4f70*/  @!P0 IMAD R5, R8, R40, R3 ;  /* 0x0000002808058224 */ /* 0x000fe400078e0203 */
[----:B------:R-:W-:Y:S04]  /*4f80*/  @!P0 IMAD.MOV.U32 R3, RZ, RZ, R0 ;  /* 0x000000ffff038224 */ /* 0x000fe800078e0000 */
[----:B------:R-:W-:Y:S02]  /*4f90*/  IMAD R45, R3, R42, R45 ;  /* 0x0000002a032d7224 */ /* 0x000fe400078e022d */
[----:B------:R-:W-:Y:S07]  /*4fa0*/  IMAD R43, R5, R38, R43 ;  /* 0x00000026052b7224 */ /* 0x000fee00078e022b */
.L_x_83:
[----:B-1----:R-:W-:Y:S01]  /*4fb0*/  @!P1 ISETP.NE.AND P0, PT, R10, 0x1, PT ;  /* 0x000000010a00980c */ /* 0x002fe20003f05270 */
[----:B------:R-:W-:Y:S01]  /*4fc0*/  @!P1 IMAD.HI.U32 R0, R45, R12, RZ ;  /* 0x0000000c2d009227 */ /* 0x000fe200078e00ff */
[----:B------:R-:W-:Y:S01]  /*4fd0*/  @!P1 ISETP.NE.AND P2, PT, R9, 0x1, PT ;  /* 0x000000010900980c */ /* 0x000fe20003f45270 */
[----:B------:R-:W-:Y:S01]  /*4fe0*/  ULOP3.LUT UP0, URZ, UR48, 0x1b0, URZ, 0xc0, !UPT ;  /* 0x000001b030ff7892 */ /* 0x000fe2000f80c0ff */
[----:B------:R-:W-:Y:S01]  /*4ff0*/  R2UR UR42, R21 ;  /* 0x00000000152a72ca */ /* 0x000fe200000e0000 */
[----:B------:R-:W-:Y:S01]  /*5000*/  @!P1 IMAD.HI.U32 R3, R43, R11, RZ ;  /* 0x0000000b2b039227 */ /* 0x000fe200078e00ff */
[----:B------:R-:W-:Y:S02]  /*5010*/  @!P1 SHF.R.U32.HI R0, RZ, R13, R0 ;  /* 0x0000000dff009219 */ /* 0x000fe40000011600 */
[----:B------:R-:W-:Y:S01]  /*5020*/  R2UR UR41, R20 ;  /* 0x00000000142972ca */ /* 0x000fe200000e0000 */
[----:B------:R-:W-:Y:S01]  /*5030*/  VIADD R112, R112, 0x1 ;  /* 0x0000000170707836 */ /* 0x000fe20000000000 */
[----:B------:R-:W-:Y:S02]  /*5040*/  @!P1 SHF.R.U32.HI R2, RZ, R14, R3 ;  /* 0x0000000eff029219 */ /* 0x000fe40000011603 */
[----:B------:R-:W-:Y:S02]  /*5050*/  @!P1 SEL R3, R45, R0, !P2 ;  /* 0x000000002d039207 */ /* 0x000fe40005000000 */
[----:B------:R-:W-:Y:S02]  /*5060*/  @!P1 SEL R2, R43, R2, !P0 ;  /* 0x000000022b029207 */ /* 0x000fe40004000000 */
[----:B------:R-:W-:Y:S01]  /*5070*/  @P4 SHF.R.U32.HI R103, RZ, 0x10, R17 ;  /* 0x00000010ff674819 */ /* 0x000fe20000011611 */
[----:B------:R-:W-:Y:S02]  /*5080*/  USHF.L.U32 UR42, UR42, 0x6, URZ ;  /* 0x000000062a2a7899 */ /* 0x000fe400080006ff */
[----:B------:R-:W-:Y:S02]  /*5090*/  @!P1 IMAD.IADD R0, R2, 0x1, -R3 ;  /* 0x0000000102009824 */ /* 0x000fe400078e0a03 */
[----:B------:R-:W-:Y:S01]  /*50a0*/  @!P1 IMAD.IADD R2, R3, 0x1, -R2 ;  /* 0x0000000103029824 */ /* 0x000fe200078e0a02 */
[----:B------:R-:W-:Y:S01]  /*50b0*/  USHF.L.U32 UR41, UR41, 0x7, URZ ;  /* 0x0000000729297899 */ /* 0x000fe200080006ff */
[----:B------:R-:W-:Y:S02]  /*50c0*/  @!P1 IMAD R45, R0, R9, R45 ;  /* 0x00000009002d9224 */ /* 0x000fe400078e022d */
[----:B------:R-:W-:Y:S01]  /*50d0*/  @!P1 IMAD R43, R2, R10, R43 ;  /* 0x0000000a022b9224 */ /* 0x000fe200078e022b */
[----:B------:R-:W-:Y:S08]  /*50e0*/  BRA.U !UP0, `(.L_x_84) ;  /* 0x0000000108407547 */ /* 0x000ff0000b800000 */
[----:B------:R-:W1:Y:S01]  /*50f0*/  LDCU.64 UR8, c[0x4][0x80] ;  /* 0x01001000ff0877ac */ /* 0x000e620008000a00 */
[----:B------:R-:W-:Y:S01]  /*5100*/  MOV R3, 0x0 ;  /* 0x0000000000037802 */ /* 0x000fe20000000f00 */
[----:B------:R-:W-:Y:S02]  /*5110*/  HFMA2 R12, -RZ, RZ, 0, 5.9604644775390625e-08 ;  /* 0x00000001ff0c7431 */ /* 0x000fe400000001ff */
[----:B------:R-:W-:Y:S02]  /*5120*/  IMAD.MOV.U32 R8, RZ, RZ, 0x70 ;  /* 0x00000070ff087424 */ /* 0x000fe400078e00ff */
[----:B------:R-:W-:Y:S01]  /*5130*/  IMAD.MOV.U32 R13, RZ, RZ, RZ ;  /* 0x000000ffff0d7224 */ /* 0x000fe200078e00ff */
[----:B------:R-:W2:Y:S01]  /*5140*/  LDCU.64 UR6, c[0x4][0x88] ;  /* 0x01001100ff0677ac */ /* 0x000ea20008000a00 */
[----:B------:R-:W3:Y:S01]  /*5150*/  LDC.64 R2, c[0x4][R3] ;  /* 0x0100000003027b82 */ /* 0x000ee20000000a00 */
[----:B------:R-:W4:Y:S01]  /*5160*/  LDCU.64 UR4, c[0x4][0x8] ;  /* 0x01000100ff0477ac */ /* 0x000f220008000a00 */
[----:B-1----:R-:W-:Y:S01]  /*5170*/  MOV R5, UR9 ;  /* 0x0000000900057c02 */ /* 0x002fe20008000f00 */
[----:B------:R-:W-:Y:S01]  /*5180*/  IMAD.U32 R4, RZ, RZ, UR8 ;  /* 0x00000008ff047e24 */ /* 0x000fe2000f8e00ff */
[----:B--2---:R-:W-:Y:S01]  /*5190*/  MOV R7, UR7 ;  /* 0x0000000700077c02 */ /* 0x004fe20008000f00 */
[----:B------:R-:W-:Y:S01]  /*51a0*/  IMAD.U32 R6, RZ, RZ, UR6 ;  /* 0x00000006ff067e24 */ /* 0x000fe2000f8e00ff */
[----:B----4-:R-:W-:Y:S01]  /*51b0*/  MOV R11, UR5 ;  /* 0x00000005000b7c02 */ /* 0x010fe20008000f00 */
[----:B------:R-:W-:Y:S02]  /*51c0*/  IMAD.U32 R10, RZ, RZ, UR4 ;  /* 0x00000004ff0a7e24 */ /* 0x000fe4000f8e00ff */
[----:B------:R-:W-:Y:S07]  /*51d0*/  LEPC R20, `(.L_x_84) ;  /* 0x000000001014794e */ /* 0x000fee0000000000 */
[----:B---3-5:R-:W-:Y:S05]  /*51e0*/  CALL.ABS.NOINC R2 ;  /* 0x0000000002007343 */ /* 0x028fea0003c00000 */
.L_x_84:
[----:B------:R-:W-:Y:S01]  /*51f0*/  LOP3.LUT P0, RZ, R109, 0x1b0, RZ, 0xc0, !PT ;  /* 0x000001b06dff7812 */ /* 0x000fe2000780c0ff */
[----:B------:R-:W-:Y:S11]  /*5200*/  BSSY.RECONVERGENT B6, `(.L_x_85) ;  /* 0x0000013000067945 */ /* 0x000ff60003800200 */
[----:B------:R-:W-:Y:S01]  /*5210*/  @!UPT UIADD3 URZ, UPT, UPT, URZ, URZ, URZ ;  /* 0x000000fffffff290 */ /* 0x000fe2000fffe0ff */
[----:B------:R-:W-:Y:S05]  /*5220*/  @!P0 BRA `(.L_x_86) ;  /* 0x0000000000408947 */ /* 0x000fea0003800000 */
        /* <DEDUP_REMOVED lines=16> */
.L_x_86:
[----:B------:R-:W-:Y:S05]  /*5330*/  BSYNC.RECONVERGENT B6 ;  /* 0x0000000000067941 */ /* 0x000fea0003800200 */
.L_x_85:
[----:B------:R-:W-:Y:S01]  /*5340*/  ISETP.NE.U32.AND P4, PT, R90, RZ, PT ;  /* 0x000000ff5a00720c */ /* 0x000fe20003f85070 */
[----:B------:R-:W-:Y:S01]  /*5350*/  UISETP.NE.AND UP2, UPT, UR50, URZ, UPT ;  /* 0x000000ff3200728c */ /* 0x000fe2000bf45270 */
[----:B------:R-:W-:Y:S01]  /*5360*/  ISETP.NE.U32.AND P2, PT, RZ, UR38, PT ;  /* 0x00000026ff007c0c */ /* 0x000fe2000bf45070 */
[----:B------:R-:W-:Y:S01]  /*5370*/  UISETP.NE.U32.AND UP1, UPT, UR44, URZ, UPT ;  /* 0x000000ff2c00728c */ /* 0x000fe2000bf25070 */
[----:B------:R-:W-:Y:S01]  /*5380*/  ISETP.NE.AND.EX P4, PT, R91, RZ, PT, P4 ;  /* 0x000000ff5b00720c */ /* 0x000fe20003f85340 */
[----:B------:R-:W-:Y:S01]  /*5390*/  UPLOP3.LUT UP0, UPT, UPT, UPT, UPT, 0x40, 0x4 ;  /* 0x000000000004789c */ /* 0x000fe20003f0e870 */
[----:B------:R-:W-:Y:S01]  /*53a0*/  ISETP.NE.AND.EX P2, PT, RZ, UR39, PT, P2 ;  /* 0x00000027ff007c0c */ /* 0x000fe2000bf45320 */
[----:B------:R-:W-:Y:S01]  /*53b0*/  UISETP.NE.AND.EX UP1, UPT, UR45, URZ, UPT, UP1 ;  /* 0x000000ff2d00728c */ /* 0x000fe2000bf25310 */
[----:B------:R-:W-:Y:S04]  /*53c0*/  PLOP3.LUT P1, PT, PT, PT, UP2, 0x80, 0x8 ;  /* 0x000000000008781c */ /* 0x000fe80003f2f028 */
[----:B------:R-:W-:Y:S06]  /*53d0*/  @UP2 UPLOP3.LUT UP0, UPT, UPT, UPT, UP1, 0x80, 0x8 ;  /* 0x000000000008289c */ /* 0x000fec0003f0f010 */
[----:B------:R-:W-:Y:S01]  /*53e0*/  PLOP3.LUT P0, PT, PT, PT, UP0, 0x80, 0x8 ;  /* 0x000000000008781c */ /* 0x000fe20003f0f008 */
[----:B------:R-:W-:Y:S01]  /*53f0*/  @!UPT UIADD3 URZ, UPT, UPT, URZ, URZ, URZ ;  /* 0x000000fffffff290 */ /* 0x000fe2000fffe0ff */
[----:B------:R-:W-:Y:S11]  /*5400*/  BRA.U !UP1, `(.L_x_87) ;  /* 0x0000000109387547 */ /* 0x000ff6000b800000 */
[----:B------:R-:W-:Y:S01]  /*5410*/  UISETP.NE.U32.AND UP0, UPT, UR38, URZ, UPT ;  /* 0x000000ff2600728c */ /* 0x000fe2000bf05070 */
[----:B------:R-:W-:Y:S02]  /*5420*/  HFMA2 R0, -RZ, RZ, 0, 5.9604644775390625e-08 ;  /* 0x00000001ff007431 */ /* 0x000fe400000001ff */
[----:B------:R-:W-:Y:S01]  /*5430*/  IMAD.MOV.U32 R95, RZ, RZ, 0x1 ;  /* 0x00000001ff5f7424 */ /* 0x000fe200078e00ff */
[----:B------:R-:W-:Y:S06]  /*5440*/  UISETP.NE.AND.EX UP0, UPT, UR39, URZ, UPT, UP0 ;  /* 0x000000ff2700728c */ /* 0x000fec000bf05300 */
[----:B------:R-:W-:Y:S05]  /*5450*/  PLOP3.LUT P3, PT, PT, PT, UP0, 0x80, 0x8 ;  /* 0x000000000008781c */ /* 0x000fea0003f6f008 */
[----:B------:R-:W1:Y:S01]  /*5460*/  @UP0 LDCU.64 UR6, c[0x0][0x888] ;  /* 0x00011100ff0607ac */ /* 0x000e620008000a00 */
[----:B------:R-:W-:Y:S07]  /*5470*/  @UP0 UIMAD UR4, UR36, UR44, URZ ;  /* 0x0000002c240402a4 */ /* 0x000fee000f8e02ff */
[----:B------:R-:W-:Y:S01]  /*5480*/  @!P3 PRMT R95, R0, 0x7610, R95 ;  /* 0x00007610005fb816 */ /* 0x000fe2000000005f */
[----:B-1----:R-:W-:Y:S03]  /*5490*/  @UP0 UIMAD.WIDE UR6, UR4, 0x4, UR6 ;  /* 0x00000004040608a5 */ /* 0x002fe6000f8e0206 */
[----:B------:R-:W1:Y:S03]  /*54a0*/  @!UP0 LDCU UR4, c[0x0][0x880] ;  /* 0x00011000ff0487ac */ /* 0x000e660008000800 */
[----:B------:R-:W-:Y:S01]  /*54b0*/  IMAD.U32 R2, RZ, RZ, UR6 ;  /* 0x00000006ff027e24 */ /* 0x000fe2000f8e00ff */
[----:B------:R-:W-:Y:S05]  /*54c0*/  MOV R3, UR7 ;  /* 0x0000000700037c02 */ /* 0x000fea0008000f00 */
[----:B-----5:R2:W5:Y:S02]  /*54d0*/  @P3 LDG.E R49, desc[UR46][R2.64] ;  /* 0x0000002e02313981 */ /* 0x020564000c1e1900 */
[----:B-12---:R-:W-:Y:S02]  /*54e0*/  @!P3 IMAD.U32 R49, RZ, RZ, UR4 ;  /* 0x00000004ff31be24 */ /* 0x006fe4000f8e00ff */
.L_x_87:
[----:B------:R-:W-:Y:S05]  /*54f0*/  @!P4 BRA `(.L_x_88) ;  /* 0x000000000020c947 */ /* 0x000fea0003800000 */
[----:B------:R-:W-:Y:S04]  /*5500*/  ISETP.NE.U32.AND P3, PT, R88, RZ, PT ;  /* 0x000000ff5800720c */ /* 0x000fe80003f65070 */
[----:B------:R-:W-:Y:S11]  /*5510*/  ISETP.NE.AND.EX P3, PT, R89, RZ, PT, P3 ;  /* 0x000000ff5900720c */ /* 0x000ff60003f65330 */
[----:B------:R-:W-:Y:S02]  /*5520*/  @!UPT UIADD3 URZ, UPT, UPT, URZ, URZ, URZ ;  /* 0x000000fffffff290 */ /* 0x000fe4000fffe0ff */
[----:B------:R-:W1:Y:S01]  /*5530*/  @P3 LDC.64 R2, c[0x0][0x8a8] ;  /* 0x00022a00ff023b82 */ /* 0x000e620000000a00 */
[----:B------:R-:W-:Y:S04]  /*5540*/  @P3 IMAD R0, R90, UR36, RZ ;  /* 0x000000245a003c24 */ /* 0x000fe8000f8e02ff */
[----:B-1----:R-:W-:Y:S05]  /*5550*/  @P3 IMAD.WIDE R2, R0, 0x4, R2 ;  /* 0x0000000400023825 */ /* 0x002fea00078e0202 */
[----:B-----5:R1:W5:Y:S02]  /*5560*/  @P3 LDG.E R47, desc[UR46][R2.64] ;  /* 0x0000002e022f3981 */ /* 0x020364000c1e1900 */
[----:B-1----:R-:W2:Y:S02]  /*5570*/  @!P3 LDC R47, c[0x0][0x8a0] ;  /* 0x00022800ff2fbb82 */ /* 0x002ea40000000800 */
.L_x_88:
[----:B-----5:R-:W-:Y:S01]  /*5580*/  FSETP.NEU.AND P4, PT, R49, RZ, PT ;  /* 0x000000ff3100720b */ /* 0x020fe20003f8d000 */
[----:B------:R-:W-:Y:S01]  /*5590*/  BSSY B1, `(.L_x_89) ;  /* 0x0000042000017945 */ /* 0x000fe20003800000 */
[----:B------:R-:W-:Y:S01]  /*55a0*/  SEL R7, RZ, 0xffffffff, P2 ;  /* 0xffffffffff077807 */ /* 0x000fe20001000000 */
[----:B------:R-:W-:Y:S01]  /*55b0*/  IMAD.MOV.U32 R115, RZ, RZ, 0x1 ;  /* 0x00000001ff737424 */ /* 0x000fe200078e00ff */
[----:B------:R-:W-:Y:S02]  /*55c0*/  LOP3.LUT P3, RZ, R95, 0xff, RZ, 0xc0, !PT ;  /* 0x000000ff5fff7812 */ /* 0x000fe4000786c0ff */
[----:B------:R-:W-:Y:S02]  /*55d0*/  CS2R R86, SRZ ;  /* 0x0000000000567805 */ /* 0x000fe4000001ff00 */
[----:B------:R-:W-:Y:S02]  /*55e0*/  @P1 SEL R4, RZ, 0xffffffff, P4 ;  /* 0xffffffffff041807 */ /* 0x000fe40002000000 */
[----:B------:R-:W-:Y:S02]  /*55f0*/  CS2R R84, SRZ ;  /* 0x0000000000547805 */ /* 0x000fe4000001ff00 */
[----:B------:R-:W-:Y:S02]  /*5600*/  LEA R0, R105, UR49, 0x3 ;  /* 0x0000003169007c11 */ /* 0x000fe4000f8e18ff */
[----:B------:R-:W-:Y:S02]  /*5610*/  CS2R R82, SRZ ;  /* 0x0000000000527805 */ /* 0x000fe4000001ff00 */
[----:B------:R-:W-:Y:S02]  /*5620*/  @P0 SEL R4, R7, R4, !P3 ;  /* 0x0000000407040207 */ /* 0x000fe40005800000 */
[----:B------:R-:W-:Y:S02]  /*5630*/  CS2R R80, SRZ ;  /* 0x0000000000507805 */ /* 0x000fe4000001ff00 */
[----:B------:R-:W-:Y:S02]  /*5640*/  LEA R113, R44, UR49, 0x3 ;  /* 0x000000312c717c11 */ /* 0x000fe4000f8e18ff */
[----:B------:R-:W-:Y:S02]  /*5650*/  @P1 LOP3.LUT R4, R4, 0x1, RZ, 0xc0, !PT ;  /* 0x0000000104041812 */ /* 0x000fe400078ec0ff */
[----:B------:R-:W-:Y:S02]  /*5660*/  SHF.L.U32 R2, R107, 0x1f, RZ ;  /* 0x0000001f6b027819 */ /* 0x000fe400000006ff */
[----:B------:R-:W-:Y:S02]  /*5670*/  ISETP.NE.U32.OR P6, PT, R4, 0x1, !P1 ;  /* 0x000000010400780c */ /* 0x000fe40004fc5470 */
[----:B------:R-:W-:Y:S02]  /*5680*/  PLOP3.LUT P2, PT, PT, PT, UP1, 0x80, 0x8 ;  /* 0x000000000008781c */ /* 0x000fe40003f4f018 */
[----:B------:R-:W-:Y:S02]  /*5690*/  LEA.HI R5, R44, R44, RZ, 0x1 ;  /* 0x0000002c2c057211 */ /* 0x000fe400078f08ff */
[----:B------:R-:W-:Y:S02]  /*56a0*/  SEL R4, RZ, 0xffffffff, P4 ;  /* 0xffffffffff047807 */ /* 0x000fe40002000000 */
[----:B------:R-:W-:Y:S01]  /*56b0*/  P2R R114, PR, RZ, 0x40 ;  /* 0x00000040ff727803 */ /* 0x000fe20000000000 */
[C---:B------:R-:W-:Y:S01]  /*56c0*/  IMAD.SHL.U32 R3, R5.reuse, 0x40, RZ ;  /* 0x0000004005037824 */ /* 0x040fe200078e00ff */
[----:B------:R-:W-:Y:S03]  /*56d0*/  LOP3.LUT R5, R5, 0xffe, RZ, 0xc0, !PT ;  /* 0x00000ffe05057812 */ /* 0x000fe600078ec0ff */
[----:B------:R-:W-:Y:S02]  /*56e0*/  @P6 SHF.L.U32 R9, R104, 0x1f, RZ ;  /* 0x0000001f68096819 */ /* 0x000fe400000006ff */
[----:B------:R-:W-:Y:S01]  /*56f0*/  @P2 SEL R4, R7, R4, !P3 ;  /* 0x0000000407042207 */ /* 0x000fe20005800000 */
[----:B------:R-:W-:Y:S01]  /*5700*/  IMAD.IADD R48, R44, 0x1, -R5 ;  /* 0x000000012c307824 */ /* 0x000fe200078e0a05 */
[----:B------:R-:W1:Y:S01]  /*5710*/  @P6 SYNCS.PHASECHK.TRANS64.TRYWAIT P1, [R0+URZ+0x70], R9 ;  /* 0x00007009000065a7 */ /* 0x000e6200080211ff */
[----:B------:R-:W-:Y:S02]  /*5720*/  LOP3.LUT R3, R3, 0xffffff80, RZ, 0xc0, !PT ;  /* 0xffffff8003037812 */ /* 0x000fe400078ec0ff */
[----:B------:R-:W-:Y:S03]  /*5730*/  LOP3.LUT R4, R4, 0x1, RZ, 0xc0, !PT ;  /* 0x0000000104047812 */ /* 0x000fe600078ec0ff */
[----:B------:R-:W-:Y:S01]  /*5740*/  IMAD.IADD R3, R46, 0x1, R3 ;  /* 0x000000012e037824 */ /* 0x000fe200078e0203 */
[----:B------:R-:W-:Y:S03]  /*5750*/  ISETP.NE.U32.AND P5, PT, R4, 0x1, PT ;  /* 0x000000010400780c */ /* 0x000fe60003fa5070 */
[----:B------:R-:W-:Y:S01]  /*5760*/  IMAD R48, R48, 0x100000, R3 ;  /* 0x0010000030307824 */ /* 0x000fe200078e0203 */
[----:B------:R-:W-:Y:S01]  /*5770*/  P2R R124, PR, RZ, 0x20 ;  /* 0x00000020ff7c7803 */ /* 0x000fe20000000000 */
[----:B------:R3:W4:Y:S01]  /*5780*/  SYNCS.PHASECHK.TRANS64.TRYWAIT P0, [R113+URZ+0xc0], R2 ;  /* 0x0000c002710075a7 */ /* 0x00072200080011ff */
[----:B-1----:R-:W-:Y:S01]  /*5790*/  @P6 SEL R115, RZ, 0x1, !P1 ;  /* 0x00000001ff736807 */ /* 0x002fe20004800000 */
[----:B---3--:R-:W-:Y:S06]  /*57a0*/  @!P6 BRA `(.L_x_90) ;  /* 0x000000000080e947 */ /* 0x008fec0003800000 */
[----:B------:R-:W-:Y:S01]  /*57b0*/  @P5 IMAD R5, R105, 0x1000, R100 ;  /* 0x0000100069055824 */ /* 0x000fe200078e0264 */
[----:B------:R-:W-:Y:S01]  /*57c0*/  ISETP.NE.AND P1, PT, R115, RZ, PT ;  /* 0x000000ff7300720c */ /* 0x000fe20003f25270 */
[----:B------:R-:W-:Y:S01]  /*57d0*/  BSSY B0, `(.L_x_91) ;  /* 0x000000b000007945 */ /* 0x000fe20003800000 */
[----:B------:R-:W-:Y:S01]  /*57e0*/  CS2R R82, SRZ ;  /* 0x0000000000527805 */ /* 0x000fe2000001ff00 */
[----:B------:R-:W-:Y:S01]  /*57f0*/  @P5 VIADD R4, R5, UR49 ;  /* 0x0000003105045c36 */ /* 0x000fe20008000000 */
[----:B------:R-:W-:Y:S02]  /*5800*/  CS2R R80, SRZ ;  /* 0x0000000000507805 */ /* 0x000fe4000001ff00 */
[----:B------:R-:W-:Y:S02]  /*5810*/  CS2R R86, SRZ ;  /* 0x0000000000567805 */ /* 0x000fe4000001ff00 */
[----:B------:R-:W-:Y:S01]  /*5820*/  CS2R R84, SRZ ;  /* 0x0000000000547805 */ /* 0x000fe2000001ff00 */
[----:B------:R-:W-:Y:S04]  /*5830*/  @P5 IMAD R4, R108, -0x10, R4 ;  /* 0xfffffff06c045824 */ /* 0x000fe800078e0204 */
[----:B------:R-:W-:Y:S05]  /*5840*/  @P1 BRA `(.L_x_92) ;  /* 0x00000000000c1947 */ /* 0x000fea0003800000 */
[----:B------:R-:W-:Y:S04]  /*5850*/  SHF.L.U32 R3, R104, 0x1f, RZ ;  /* 0x0000001f68037819 */ /* 0x000fe800000006ff */
[----:B------:R-:W1:Y:S02]  /*5860*/  SYNCS.PHASECHK.TRANS64.TRYWAIT P1, [R0+URZ+0x70], R3 ;  /* 0x00007003000075a7 */ /* 0x000e6400080211ff */
[----:B-1----:R-:W-:Y:S05]  /*5870*/  @!P1 BRA `(.L_x_93) ;  /* 0x0000002400389947 */ /* 0x002fea0003800000 */
.L_x_92:
[----:B------:R-:W-:Y:S05]  /*5880*/  BSYNC B0 ;  /* 0x0000000000007941 */ /* 0x000fea0003800000 */
.L_x_91:
[----:B------:R-:W-:Y:S01]  /*5890*/  ISETP.NE.AND P1, PT, R124, RZ, PT ;  /* 0x000000ff7c00720c */ /* 0x000fe20003f25270 */
[----:B-1----:R-:W-:Y:S02]  /*58a0*/  VIADD R3, R0, 0x80 ;  /* 0x0000008000037836 */ /* 0x002fe40000000000 */
[----:B------:R-:W-:Y:S02]  /*58b0*/  IMAD.U32 R0, RZ, RZ, UR37 ;  /* 0x00000025ff007e24 */ /* 0x000fe4000f8e00ff */
[----:B------:R-:W-:Y:S03]  /*58c0*/  VIADD R105, R105, 0x1 ;  /* 0x0000000169697836 */ /* 0x000fe60000000000 */
[----:B------:R-:W-:Y:S05]  /*58d0*/  PRMT R0, R0, 0x654, R3 ;  /* 0x0000065400007816 */ /* 0x000fea0000000003 */
[----:B------:R1:W3:Y:S04]  /*58e0*/  @P1 LDS.128 R80, [R5+UR49+0x200] ;  /* 0x0002003105501984 */ /* 0x0002e80008000c00 */
[----:B------:R1:W1:Y:S01]  /*58f0*/  @P1 LDS.128 R84, [R4+0x210] ;  /* 0x0002100004541984 */ /* 0x0002620000000c00 */
[C---:B------:R-:W-:Y:S01]  /*5900*/  ISETP.NE.AND P1, PT, R105.reuse, 0x2, PT ;  /* 0x000000026900780c */ /* 0x040fe20003f25270 */
[----:B------:R-:W-:Y:S01]  /*5910*/  @!PT LDS RZ, [RZ] ;  /* 0x00000000fffff984 */ /* 0x000fe20000000800 */
[----:B------:R-:W-:Y:S01]  /*5920*/  @!PT LDS RZ, [RZ] ;  /* 0x00000000fffff984 */ /* 0x000fe20000000800 */
[----:B------:R-:W-:Y:S01]  /*5930*/  @!PT LDS RZ, [RZ] ;  /* 0x00000000fffff984 */ /* 0x000fe20000000800 */
[----:B------:R-:W-:Y:S01]  /*5940*/  @!PT LDS RZ, [RZ] ;  /* 0x00000000fffff984 */ /* 0x000fe20000000800 */
[----:B------:R5:W-:Y:S06]  /*5950*/  MEMBAR.ALL.CTA ;  /* 0x0000000000007992 */ /* 0x000bec0000008000 */
[----:B-----5:R-:W5:Y:S01]  /*5960*/  FENCE.VIEW.ASYNC.S ;  /* 0x00000000000073c6 */ /* 0x020f620000000000 */
[----:B------:R-:W-:Y:S02]  /*5970*/  SEL R3, RZ, 0x1, P1 ;  /* 0x00000001ff037807 */ /* 0x000fe40000800000 */
[----:B------:R-:W-:Y:S02]  /*5980*/  SEL R105, R105, RZ, P1 ;  /* 0x000000ff69697207 */ /* 0x000fe40000800000 */
[----:B------:R-:W-:Y:S01]  /*5990*/  LOP3.LUT R104, R104, R3, RZ, 0x3c, !PT ;  /* 0x0000000368687212 */ /* 0x000fe200078e3cff */
[----:B-----5:R1:W-:Y:S06]  /*59a0*/  SYNCS.ARRIVE.TRANS64.RED.A1T0 RZ, [R0+URZ], RZ ;  /* 0x000000ff00ff79a7 */ /* 0x0203ec00081004ff */
.L_x_90:
[----:B------:R-:W-:Y:S05]  /*59b0*/  BSYNC B1 ;  /* 0x0000000000017941 */ /* 0x000fea0003800000 */
.L_x_89:
[----:B-1----:R-:W-:Y:S04]  /*59c0*/  SHF.R.U32.HI R0, RZ, 0x15, R48 ;  /* 0x00000015ff007819 */ /* 0x002fe80000011630 */
[----:B------:R-:W-:Y:S01]  /*59d0*/  LOP3.LUT P1, RZ, R0, 0x3, R101, 0x48, !PT ;  /* 0x0000000300ff7812 */ /* 0x000fe20007824865 */
[----:B------:R-:W-:Y:S01]  /*59e0*/  @!UPT UIADD3 URZ, UPT, UPT, URZ, URZ, URZ ;  /* 0x000000fffffff290 */ /* 0x000fe2000fffe0ff */
[----:B----4-:R-:W-:Y:S11]  /*59f0*/  @P0 BRA `(.L_x_94) ;  /* 0x0000000000080947 */ /* 0x010ff60003800000 */
[----:B------:R-:W1:Y:S02]  /*5a00*/  SYNCS.PHASECHK.TRANS64.TRYWAIT P0, [R113+URZ+0xc0], R2 ;  /* 0x0000c002710075a7 */ /* 0x000e6400080011ff */
[----:B-1----:R-:W-:Y:S05]  /*5a10*/  @!P0 BRA `(.L_x_95) ;  /* 0x0000002000e48947 */ /* 0x002fea0003800000 */
.L_x_94:
[----:B------:R-:W-:Y:S05]  /*5a20*/  @!P1 BRA `(.L_x_96) ;  /* 0x0000000000409947 */ /* 0x000fea0003800000 */
[----:B------:R-:W4:Y:S01]  /*5a30*/  LDCU.64 UR8, c[0x4][0x70] ;  /* 0x01000e00ff0877ac */ /* 0x000f220008000a00 */
[----:B------:R-:W-:Y:S01]  /*5a40*/  MOV R3, 0x0 ;  /* 0x0000000000037802 */ /* 0x000fe20000000f00 */
[----:B------:R-:W-:Y:S02]  /*5a50*/  HFMA2 R12, -RZ, RZ, 0, 5.9604644775390625e-08 ;  /* 0x00000001ff0c7431 */ /* 0x000fe400000001ff */
[----:B------:R-:W-:Y:S02]  /*5a60*/  IMAD.MOV.U32 R8, RZ, RZ, 0x192 ;  /* 0x00000192ff087424 */ /* 0x000fe400078e00ff */
[----:B------:R-:W-:Y:S01]  /*5a70*/  IMAD.MOV.U32 R13, RZ, RZ, RZ ;  /* 0x000000ffff0d7224 */ /* 0x000fe200078e00ff */
[----:B------:R-:W5:Y:S01]  /*5a80*/  LDCU.64 UR6, c[0x4][0x78] ;  /* 0x01000f00ff0677ac */ /* 0x000f620008000a00 */
[----:B-1----:R-:W1:Y:S01]  /*5a90*/  LDC.64 R2, c[0x4][R3] ;  /* 0x0100000003027b82 */ /* 0x002e620000000a00 */
[----:B------:R-:W2:Y:S01]  /*5aa0*/  LDCU.64 UR4, c[0x4][0x10] ;  /* 0x01000200ff0477ac */ /* 0x000ea20008000a00 */
[----:B----4-:R-:W-:Y:S01]  /*5ab0*/  MOV R5, UR9 ;  /* 0x0000000900057c02 */ /* 0x010fe20008000f00 */
[----:B------:R-:W-:Y:S01]  /*5ac0*/  IMAD.U32 R4, RZ, RZ, UR8 ;  /* 0x00000008ff047e24 */ /* 0x000fe2000f8e00ff */
[----:B-----5:R-:W-:Y:S01]  /*5ad0*/  MOV R7, UR7 ;  /* 0x0000000700077c02 */ /* 0x020fe20008000f00 */
[----:B------:R-:W-:Y:S01]  /*5ae0*/  IMAD.U32 R6, RZ, RZ, UR6 ;  /* 0x00000006ff067e24 */ /* 0x000fe2000f8e00ff */
[----:B--2---:R-:W-:Y:S01]  /*5af0*/  MOV R11, UR5 ;  /* 0x00000005000b7c02 */ /* 0x004fe20008000f00 */
[----:B------:R-:W-:Y:S02]  /*5b00*/  IMAD.U32 R10, RZ, RZ, UR4 ;  /* 0x00000004ff0a7e24 */ /* 0x000fe4000f8e00ff */
[----:B------:R-:W-:Y:S07]  /*5b10*/  LEPC R20, `(.L_x_96) ;  /* 0x000000001014794e */ /* 0x000fee0000000000 */
[----:B-1-3--:R-:W-:Y:S05]  /*5b20*/  CALL.ABS.NOINC R2 ;  /* 0x0000000002007343 */ /* 0x00afea0003c00000 */
.L_x_96:
[-C--:B---3--:R-:W-:Y:S01]  /*5b30*/  F2FP.F16.E5M2.UNPACK_B R51, R80.reuse ;  /* 0x00000050ff33723e */ /* 0x088fe200020004ff */
[----:B------:R-:W-:Y:S05]  /*5b40*/  WARPSYNC.ALL ;  /* 0x0000000000007948 */ /* 0x000fea0003800000 */
[----:B------:R-:W-:Y:S01]  /*5b50*/  R2UR UR4, R48 ;  /* 0x00000000300472ca */ /* 0x000fe200000e0000 */
[--C-:B------:R-:W-:Y:S01]  /*5b60*/  HADD2.F32 R50, -RZ, R51.reuse.H0_H0 ;  /* 0x20000033ff327230 */ /* 0x100fe20000004100 */
[----:B------:R-:W-:Y:S01]  /*5b70*/  F2FP.F16.E5M2.UNPACK_B R53, R80.H1 ;  /* 0x00000050ff35723e */ /* 0x000fe200030004ff */
[----:B------:R-:W-:Y:S01]  /*5b80*/  HADD2.F32 R51, -RZ, R51.H1_H1 ;  /* 0x30000033ff337230 */ /* 0x000fe20000004100 */
[-C--:B------:R-:W-:Y:S01]  /*5b90*/  F2FP.F16.E5M2.UNPACK_B R55, R81.reuse ;  /* 0x00000051ff37723e */ /* 0x080fe200020004ff */
[----:B------:R-:W-:Y:S01]  /*5ba0*/  BSSY.RECONVERGENT B0, `(.L_x_97) ;  /* 0x0000099000007945 */ /* 0x000fe20003800200 */
[----:B------:R-:W-:Y:S01]  /*5bb0*/  F2FP.F16.E5M2.UNPACK_B R57, R81.H1 ;  /* 0x00000051ff39723e */ /* 0x000fe200030004ff */
[--C-:B------:R-:W-:Y:S01]  /*5bc0*/  HADD2.F32 R52, -RZ, R53.reuse.H0_H0 ;  /* 0x20000035ff347230 */ /* 0x100fe20000004100 */
[-C--:B------:R-:W-:Y:S01]  /*5bd0*/  F2FP.F16.E5M2.UNPACK_B R59, R82.reuse ;  /* 0x00000052ff3b723e */ /* 0x080fe200020004ff */
[----:B------:R-:W-:Y:S01]  /*5be0*/  HADD2.F32 R54, -RZ, R53.H1_H1 ;  /* 0x30000035ff367230 */ /* 0x000fe20000004100 */
[----:B------:R-:W-:Y:S01]  /*5bf0*/  F2FP.F16.E5M2.UNPACK_B R61, R82.H1 ;  /* 0x00000052ff3d723e */ /* 0x000fe200030004ff */
[--C-:B------:R-:W-:Y:S01]  /*5c00*/  HADD2.F32 R53, -RZ, R55.reuse.H0_H0 ;  /* 0x20000037ff357230 */ /* 0x100fe20000004100 */
[-C--:B------:R-:W-:Y:S01]  /*5c10*/  F2FP.F16.E5M2.UNPACK_B R63, R83.reuse ;  /* 0x00000053ff3f723e */ /* 0x080fe200020004ff */
[----:B------:R-:W-:Y:S01]  /*5c20*/  LDTM.16dp32bit_t0_t15.x32 R4, tmem[UR4] ;  /* 0x00000004000479ee */ /* 0x000fe20008a80000 */
[----:B------:R-:W2:Y:S01]  /*5c30*/  LDTM.16dp32bit_t16_t31.x32 R4, tmem[UR4+0x20] ;  /* 0x00002004000479ee */ /* 0x000ea20008aa0000 */
[----:B------:R-:W-:Y:S01]  /*5c40*/  SHF.L.U32 R125, R102, 0x4, RZ ;  /* 0x00000004667d7819 */ /* 0x000fe200000006ff */
[----:B------:R-:W-:Y:S01]  /*5c50*/  HADD2.F32 R56, -RZ, R55.H1_H1 ;  /* 0x30000037ff387230 */ /* 0x000fe20000004100 */
[----:B------:R-:W-:Y:S01]  /*5c60*/  ISETP.NE.AND P6, PT, R114, RZ, PT ;  /* 0x000000ff7200720c */ /* 0x000fe20003fc5270 */
[----:B------:R-:W-:Y:S01]  /*5c70*/  HADD2.F32 R60, -RZ, R59.H1_H1 ;  /* 0x3000003bff3c7230 */ /* 0x000fe20000004100 */
[----:B------:R-:W-:Y:S01]  /*5c80*/  IADD3 R114, PT, PT, R100, UR49, RZ ;  /* 0x0000003164727c10 */ /* 0x000fe2000fffe0ff */
[----:B------:R-:W-:Y:S01]  /*5c90*/  HADD2.F32 R64, -RZ, R63.H1_H1 ;  /* 0x3000003fff407230 */ /* 0x000fe20000004100 */
[----:B------:R-:W-:Y:S01]  /*5ca0*/  F2FP.F16.E5M2.UNPACK_B R65, R83.H1 ;  /* 0x00000053ff41723e */ /* 0x000fe200030004ff */
[--C-:B------:R-:W-:Y:S01]  /*5cb0*/  HADD2.F32 R55, -RZ, R57.reuse.H0_H0 ;  /* 0x20000039ff377230 */ /* 0x100fe20000004100 */
[----:B------:R-:W-:Y:S01]  /*5cc0*/  IADD3 R114, PT, PT, R114, R125, RZ ;  /* 0x0000007d72727210 */ /* 0x000fe20007ffe0ff */
[----:B------:R-:W-:Y:S01]  /*5cd0*/  HADD2.F32 R58, -RZ, R57.H1_H1 ;  /* 0x30000039ff3a7230 */ /* 0x000fe20000004100 */
[-C--:B------:R-:W-:Y:S01]  /*5ce0*/  F2FP.F16.E5M2.UNPACK_B R67, R84.reuse ;  /* 0x00000054ff43723e */ /* 0x080fe200020004ff */
[----:B------:R-:W-:Y:S01]  /*5cf0*/  HADD2.F32 R57, -RZ, R59.H0_H0 ;  /* 0x2000003bff397230 */ /* 0x000fe20000004100 */
[----:B------:R-:W-:Y:S01]  /*5d00*/  F2FP.F16.E5M2.UNPACK_B R69, R84.H1 ;  /* 0x00000054ff45723e */ /* 0x000fe200030004ff */
[----:B------:R-:W-:Y:S01]  /*5d10*/  HADD2.F32 R59, -RZ, R61.H0_H0 ;  /* 0x2000003dff3b7230 */ /* 0x000fe20000004100 */
[-C--:B------:R-:W-:Y:S01]  /*5d20*/  F2FP.F16.E5M2.UNPACK_B R71, R85.reuse ;  /* 0x00000055ff47723e */ /* 0x080fe200020004ff */
[----:B------:R-:W-:Y:S01]  /*5d30*/  HADD2.F32 R68, -RZ, R67.H1_H1 ;  /* 0x30000043ff447230 */ /* 0x000fe20000004100 */
[----:B------:R-:W-:Y:S01]  /*5d40*/  F2FP.F16.E5M2.UNPACK_B R73, R85.H1 ;  /* 0x00000055ff49723e */ /* 0x000fe200030004ff */
[----:B------:R-:W-:Y:S01]  /*5d50*/  HADD2.F32 R62, -RZ, R61.H1_H1 ;  /* 0x3000003dff3e7230 */ /* 0x000fe20000004100 */
[-C--:B------:R-:W-:Y:S01]  /*5d60*/  F2FP.F16.E5M2.UNPACK_B R75, R86.reuse ;  /* 0x00000056ff4b723e */ /* 0x080fe200020004ff */
[----:B------:R-:W-:Y:S01]  /*5d70*/  HADD2.F32 R61, -RZ, R63.H0_H0 ;  /* 0x2000003fff3d7230 */ /* 0x000fe20000004100 */
[----:B------:R-:W-:Y:S01]  /*5d80*/  F2FP.F16.E5M2.UNPACK_B R77, R86.H1 ;  /* 0x00000056ff4d723e */ /* 0x000fe200030004ff */
[----:B------:R-:W-:Y:S01]  /*5d90*/  HADD2.F32 R72, -RZ, R71.H1_H1 ;  /* 0x30000047ff487230 */ /* 0x000fe20000004100 */
[----:B------:R-:W-:Y:S01]  /*5da0*/  F2FP.F16.E5M2.UNPACK_B R79, R87.H1 ;  /* 0x00000057ff4f723e */ /* 0x000fe200030004ff */
[C---:B--2---:R-:W-:Y:S01]  /*5db0*/  FMUL R0, R47.reuse, R4 ;  /* 0x000000042f007220 */ /* 0x044fe20000400000 */
[C---:B-1----:R-:W-:Y:S01]  /*5dc0*/  FMUL R2, R47.reuse, R5 ;  /* 0x000000052f027220 */ /* 0x042fe20000400000 */
[C---:B------:R-:W-:Y:S01]  /*5dd0*/  FMUL R4, R47.reuse, R8 ;  /* 0x000000082f047220 */ /* 0x040fe20000400000 */
[----:B------:R-:W-:Y:S01]  /*5de0*/  FMUL R5, R47, R9 ;  /* 0x000000092f057220 */ /* 0x000fe20000400000 */
[C---:B------:R-:W-:Y:S01]  /*5df0*/  FFMA R0, R49.reuse, R50, R0 ;  /* 0x0000003231007223 */ /* 0x040fe20000000000 */
[----:B------:R-:W-:Y:S01]  /*5e00*/  FFMA R2, R49, R51, R2 ;  /* 0x0000003331027223 */ /* 0x000fe20000000002 */
[C---:B------:R-:W-:Y:S01]  /*5e10*/  FMUL R8, R47.reuse, R12 ;  /* 0x0000000c2f087220 */ /* 0x040fe20000400000 */
[C---:B------:R-:W-:Y:S01]  /*5e20*/  FMUL R9, R47.reuse, R13 ;  /* 0x0000000d2f097220 */ /* 0x040fe20000400000 */
[C---:B------:R-:W-:Y:S01]  /*5e30*/  FMUL R12, R47.reuse, R16 ;  /* 0x000000102f0c7220 */ /* 0x040fe20000400000 */
[C---:B------:R-:W-:Y:S01]  /*5e40*/  FMUL R13, R47.reuse, R17 ;  /* 0x000000112f0d7220 */ /* 0x040fe20000400000 */
[C---:B------:R-:W-:Y:S01]  /*5e50*/  FMUL R16, R47.reuse, R20 ;  /* 0x000000142f107220 */ /* 0x040fe20000400000 */
[C---:B------:R-:W-:Y:S01]  /*5e60*/  FMUL R17, R47.reuse, R21 ;  /* 0x000000152f117220 */ /* 0x040fe20000400000 */
[C---:B------:R-:W-:Y:S01]  /*5e70*/  FMUL R20, R47.reuse, R24 ;  /* 0x000000182f147220 */ /* 0x040fe20000400000 */
[C---:B------:R-:W-:Y:S01]  /*5e80*/  FMUL R21, R47.reuse, R25 ;  /* 0x000000192f157220 */ /* 0x040fe20000400000 */
[----:B------:R-:W-:Y:S02]  /*5e90*/  HADD2.F32 R76, -RZ, R75.H1_H1 ;  /* 0x3000004bff4c7230 */ /* 0x000fe40000004100 */
[C---:B------:R-:W-:Y:S01]  /*5ea0*/  FMUL R24, R47.reuse, R28 ;  /* 0x0000001c2f187220 */ /* 0x040fe20000400000 */
[C---:B------:R-:W-:Y:S01]  /*5eb0*/  FMUL R25, R47.reuse, R29 ;  /* 0x0000001d2f197220 */ /* 0x040fe20000400000 */
[C---:B------:R-:W-:Y:S01]  /*5ec0*/  FMUL R28, R47.reuse, R32 ;  /* 0x000000202f1c7220 */ /* 0x040fe20000400000 */
[C---:B------:R-:W-:Y:S01]  /*5ed0*/  FMUL R29, R47.reuse, R33 ;  /* 0x000000212f1d7220 */ /* 0x040fe20000400000 */
[C---:B------:R-:W-:Y:S01]  /*5ee0*/  FMUL R3, R47.reuse, R6 ;  /* 0x000000062f037220 */ /* 0x040fe20000400000 */
[C---:B------:R-:W-:Y:S01]  /*5ef0*/  FMUL R7, R47.reuse, R7 ;  /* 0x000000072f077220 */ /* 0x040fe20000400000 */
[C---:B------:R-:W-:Y:S01]  /*5f00*/  FMUL R6, R47.reuse, R10 ;  /* 0x0000000a2f067220 */ /* 0x040fe20000400000 */
[----:B------:R-:W-:Y:S01]  /*5f10*/  FMUL R11, R47, R11 ;  /* 0x0000000b2f0b7220 */ /* 0x000fe20000400000 */
[C---:B------:R-:W-:Y:S01]  /*5f20*/  FFMA R3, R49.reuse, R52, R3 ;  /* 0x0000003431037223 */ /* 0x040fe20000000003 */
[C---:B------:R-:W-:Y:S01]  /*5f30*/  FFMA R7, R49.reuse, R54, R7 ;  /* 0x0000003631077223 */ /* 0x040fe20000000007 */
[C---:B------:R-:W-:Y:S01]  /*5f40*/  FFMA R4, R49.reuse, R53, R4 ;  /* 0x0000003531047223 */ /* 0x040fe20000000004 */
[----:B------:R-:W-:Y:S01]  /*5f50*/  F2FP.F16.E5M2.UNPACK_B R50, R87 ;  /* 0x00000057ff32723e */ /* 0x000fe200020004ff */
[C---:B------:R-:W-:Y:S01]  /*5f60*/  FFMA R5, R49.reuse, R56, R5 ;  /* 0x0000003831057223 */ /* 0x040fe20000000005 */
[----:B------:R-:W-:Y:S01]  /*5f70*/  FFMA R6, R49, R55, R6 ;  /* 0x0000003731067223 */ /* 0x000fe20000000006 */
[----:B------:R-:W-:Y:S01]  /*5f80*/  F2FP.SATFINITE.E5M2.F32.PACK_AB_MERGE_C R117, R7, R3, RZ ;  /* 0x000000030775723e */ /* 0x000fe200048060ff */
[C---:B------:R-:W-:Y:S01]  /*5f90*/  FFMA R11, R49.reuse, R58, R11 ;  /* 0x0000003a310b7223 */ /* 0x040fe2000000000b */
[C---:B------:R-:W-:Y:S01]  /*5fa0*/  FFMA R8, R49.reuse, R57, R8 ;  /* 0x0000003931087223 */ /* 0x040fe20000000008 */
[----:B------:R-:W-:Y:S01]  /*5fb0*/  ISETP.NE.AND P0, PT, R110, RZ, PT ;  /* 0x000000ff6e00720c */ /* 0x000fe20003f05270 */
[----:B------:R-:W-:Y:S01]  /*5fc0*/  FFMA R9, R49, R60, R9 ;  /* 0x0000003c31097223 */ /* 0x000fe20000000009 */
[----:B------:R-:W-:Y:S01]  /*5fd0*/  F2FP.SATFINITE.E5M2.F32.PACK_AB_MERGE_C R116, R2, R0, R117 ;  /* 0x000000000274723e */ /* 0x000fe20004806075 */
[--C-:B------:R-:W-:Y:S01]  /*5fe0*/  HADD2.F32 R51, -RZ, R50.reuse.H0_H0 ;  /* 0x20000032ff337230 */ /* 0x100fe20000004100 */
[----:B------:R-:W-:Y:S01]  /*5ff0*/  F2FP.SATFINITE.E5M2.F32.PACK_AB_MERGE_C R117, R11, R6, RZ ;  /* 0x000000060b75723e */ /* 0x000fe200048060ff */
[----:B------:R-:W-:Y:S02]  /*6000*/  HADD2.F32 R50, -RZ, R50.H1_H1 ;  /* 0x30000032ff327230 */ /* 0x000fe40000004100 */
[C---:B------:R-:W-:Y:S01]  /*6010*/  FMUL R10, R47.reuse, R14 ;  /* 0x0000000e2f0a7220 */ /* 0x040fe20000400000 */
[----:B------:R-:W-:Y:S01]  /*6020*/  FMUL R15, R47, R15 ;  /* 0x0000000f2f0f7220 */ /* 0x000fe20000400000 */
[--C-:B------:R-:W-:Y:S01]  /*6030*/  HADD2.F32 R63, -RZ, R65.reuse.H0_H0 ;  /* 0x20000041ff3f7230 */ /* 0x100fe20000004100 */
[----:B------:R-:W-:Y:S01]  /*6040*/  F2FP.SATFINITE.E5M2.F32.PACK_AB_MERGE_C R117, R5, R4, R117 ;  /* 0x000000040575723e */ /* 0x000fe20004806075 */
[C---:B------:R-:W-:Y:S01]  /*6050*/  FFMA R10, R49.reuse, R59, R10 ;  /* 0x0000003b310a7223 */ /* 0x040fe2000000000a */
[C---:B------:R-:W-:Y:S01]  /*6060*/  FFMA R15, R49.reuse, R62, R15 ;  /* 0x0000003e310f7223 */ /* 0x040fe2000000000f */
[C---:B------:R-:W-:Y:S01]  /*6070*/  FFMA R12, R49.reuse, R61, R12 ;  /* 0x0000003d310c7223 */ /* 0x040fe2000000000c */
[----:B------:R-:W-:Y:S01]  /*6080*/  FFMA R13, R49, R64, R13 ;  /* 0x00000040310d7223 */ /* 0x000fe2000000000d */
[----:B------:R-:W-:Y:S02]  /*6090*/  HADD2.F32 R66, -RZ, R65.H1_H1 ;  /* 0x30000041ff427230 */ /* 0x000fe40000004100 */
[C---:B------:R-:W-:Y:S01]  /*60a0*/  FMUL R14, R47.reuse, R18 ;  /* 0x000000122f0e7220 */ /* 0x040fe20000400000 */
[----:B------:R-:W-:Y:S02]  /*60b0*/  HADD2.F32 R65, -RZ, R67.H0_H0 ;  /* 0x20000043ff417230 */ /* 0x000fe40000004100 */
[----:B------:R-:W-:Y:S01]  /*60c0*/  FMUL R19, R47, R19 ;  /* 0x000000132f137220 */ /* 0x000fe20000400000 */
[--C-:B------:R-:W-:Y:S02]  /*60d0*/  HADD2.F32 R67, -RZ, R69.reuse.H0_H0 ;  /* 0x20000045ff437230 */ /* 0x100fe40000004100 */
[----:B------:R-:W-:Y:S01]  /*60e0*/  FFMA R14, R49, R63, R14 ;  /* 0x0000003f310e7223 */ /* 0x000fe2000000000e */
[----:B------:R-:W-:Y:S02]  /*60f0*/  HADD2.F32 R70, -RZ, R69.H1_H1 ;  /* 0x30000045ff467230 */ /* 0x000fe40000004100 */
[----:B------:R-:W-:Y:S01]  /*6100*/  FMUL R18, R47, R22 ;  /* 0x000000162f127220 */ /* 0x000fe20000400000 */
[----:B------:R-:W-:Y:S02]  /*6110*/  HADD2.F32 R69, -RZ, R71.H0_H0 ;  /* 0x20000047ff457230 */ /* 0x000fe40000004100 */
[----:B------:R-:W-:Y:S01]  /*6120*/  FFMA R19, R49, R66, R19 ;  /* 0x0000004231137223 */ /* 0x000fe20000000013 */
[----:B------:R-:W-:Y:S01]  /*6130*/  FMUL R23, R47, R23 ;  /* 0x000000172f177220 */ /* 0x000fe20000400000 */
[C---:B------:R-:W-:Y:S01]  /*6140*/  FFMA R16, R49.reuse, R65, R16 ;  /* 0x0000004131107223 */ /* 0x040fe20000000010 */
[C---:B------:R-:W-:Y:S01]  /*6150*/  FFMA R17, R49.reuse, R68, R17 ;  /* 0x0000004431117223 */ /* 0x040fe20000000011 */
        /* <DEDUP_REMOVED lines=23> */
[----:B------:R-:W-:Y:S01]  /*62d0*/  F2FP.SATFINITE.E5M2.F32.PACK_AB_MERGE_C R118, R15, R10, RZ ;  /* 0x0000000a0f76723e */ /* 0x000fe200048060ff */
[----:B------:R-:W-:Y:S01]  /*62e0*/  FFMA R28, R49, R51, R28 ;  /* 0x00000033311c7223 */ /* 0x000fe2000000001c */
[----:B------:R-:W-:Y:S01]  /*62f0*/  F2FP.SATFINITE.E5M2.F32.PACK_AB_MERGE_C R119, R19, R14, RZ ;  /* 0x0000000e1377723e */ /* 0x000fe200048060ff */
[C---:B------:R-:W-:Y:S01]  /*6300*/  FFMA R29, R49.reuse, R50, R29 ;  /* 0x00000032311d7223 */ /* 0x040fe2000000001d */
[C---:B------:R-:W-:Y:S01]  /*6310*/  FFMA R30, R49.reuse, R77, R30 ;  /* 0x0000004d311e7223 */ /* 0x040fe2000000001e */
[----:B------:R-:W-:Y:S01]  /*6320*/  FFMA R35, R49, R52, R35 ;  /* 0x0000003431237223 */ /* 0x000fe20000000023 */
[----:B------:R-:W-:Y:S02]  /*6330*/  F2FP.SATFINITE.E5M2.F32.PACK_AB_MERGE_C R118, R9, R8, R118 ;  /* 0x000000080976723e */ /* 0x000fe40004806076 */
[----:B------:R-:W-:Y:S02]  /*6340*/  F2FP.SATFINITE.E5M2.F32.PACK_AB_MERGE_C R119, R13, R12, R119 ;  /* 0x0000000c0d77723e */ /* 0x000fe40004806077 */
[----:B------:R-:W-:Y:S02]  /*6350*/  F2FP.SATFINITE.E5M2.F32.PACK_AB_MERGE_C R120, R23, R18, RZ ;  /* 0x000000121778723e */ /* 0x000fe400048060ff */
[----:B------:R-:W-:Y:S01]  /*6360*/  F2FP.SATFINITE.E5M2.F32.PACK_AB_MERGE_C R121, R27, R22, RZ ;  /* 0x000000161b79723e */ /* 0x000fe200048060ff */
[----:B------:R1:W-:Y:S01]  /*6370*/  STS.128 [R100+UR49+0x2200], R116 ;  /* 0x0022007464007988 */ /* 0x0003e20008000c31 */
[----:B------:R-:W-:Y:S02]  /*6380*/  F2FP.SATFINITE.E5M2.F32.PACK_AB_MERGE_C R122, R31, R26, RZ ;  /* 0x0000001a1f7a723e */ /* 0x000fe400048060ff */
[----:B------:R-:W-:Y:S02]  /*6390*/  F2FP.SATFINITE.E5M2.F32.PACK_AB_MERGE_C R123, R35, R30, RZ ;  /* 0x0000001e237b723e */ /* 0x000fe400048060ff */
[----:B------:R-:W-:Y:S02]  /*63a0*/  F2FP.SATFINITE.E5M2.F32.PACK_AB_MERGE_C R120, R17, R16, R120 ;  /* 0x000000101178723e */ /* 0x000fe40004806078 */
[----:B------:R-:W-:Y:S02]  /*63b0*/  F2FP.SATFINITE.E5M2.F32.PACK_AB_MERGE_C R121, R21, R20, R121 ;  /* 0x000000141579723e */ /* 0x000fe40004806079 */
[----:B------:R-:W-:Y:S02]  /*63c0*/  F2FP.SATFINITE.E5M2.F32.PACK_AB_MERGE_C R122, R25, R24, R122 ;  /* 0x00000018197a723e */ /* 0x000fe4000480607a */
[----:B------:R-:W-:Y:S02]  /*63d0*/  F2FP.SATFINITE.E5M2.F32.PACK_AB_MERGE_C R123, R29, R28, R123 ;  /* 0x0000001c1d7b723e */ /* 0x000fe4000480607b */
[----:B------:R-:W-:Y:S02]  /*63e0*/  LEA R32, R105, UR49, 0x3 ;  /* 0x0000003169207c11 */ /* 0x000fe4000f8e18ff */
[----:B------:R-:W-:Y:S01]  /*63f0*/  @P6 SHF.L.U32 R33, R104, 0x1f, RZ ;  /* 0x0000001f68216819 */ /* 0x000fe200000006ff */
[----:B------:R1:W-:Y:S01]  /*6400*/  STS.128 [R114+0x2210], R120 ;  /* 0x0022107872007388 */ /* 0x0003e20000000c00 */
[----:B------:R-:W-:Y:S01]  /*6410*/  @!PT LDS RZ, [RZ] ;  /* 0x00000000fffff984 */ /* 0x000fe20000000800 */
[----:B------:R-:W-:Y:S01]  /*6420*/  @!PT LDS RZ, [RZ] ;  /* 0x00000000fffff984 */ /* 0x000fe20000000800 */
[----:B------:R-:W-:Y:S01]  /*6430*/  @!PT LDS RZ, [RZ] ;  /* 0x00000000fffff984 */ /* 0x000fe20000000800 */
[----:B------:R-:W-:Y:S01]  /*6440*/  @!PT LDS RZ, [RZ] ;  /* 0x00000000fffff984 */ /* 0x000fe20000000800 */
[----:B------:R2:W-:Y:S07]  /*6450*/  MEMBAR.ALL.CTA ;  /* 0x0000000000007992 */ /* 0x0005ee0000008000 */
[----:B--2---:R-:W2:Y:S02]  /*6460*/  FENCE.VIEW.ASYNC.S ;  /* 0x00000000000073c6 */ /* 0x004ea40000000000 */
[----:B--2---:R-:W-:Y:S06]  /*6470*/  BAR.SYNC.DEFER_BLOCKING 0x1, 0x80 ;  /* 0x0042000000007b1d */ /* 0x004fec0000010000 */
[----:B------:R-:W-:Y:S05]  /*6480*/  @P0 BRA `(.L_x_98) ;  /* 0x0000000000280947 */ /* 0x000fea0003800000 */
[----:B------:R-:W-:Y:S02]  /*6490*/  UIADD3 UR4, UPT, UPT, UR49, 0x2200, URZ ;  /* 0x0000220031047890 */ /* 0x000fe4000fffe0ff */
[----:B------:R-:W-:Y:S01]  /*64a0*/  UIADD3 UR6, UP0, UPT, UR52, 0x680, URZ ;  /* 0x0000068034067890 */ /* 0x000fe2000ff1e0ff */
[----:B------:R-:W-:Y:S03]  /*64b0*/  UMOV UR43, UR36 ;  /* 0x00000024002b7c82 */ /* 0x000fe60008000000 */
[----:B------:R-:W-:Y:S01]  /*64c0*/  MOV R109, UR4 ;  /* 0x00000004006d7c02 */ /* 0x000fe20008000f00 */
[----:B------:R-:W-:Y:S03]  /*64d0*/  UIADD3.X UR7, UPT, UPT, URZ, UR53, URZ, UP0, !UPT ;  /* 0x00000035ff077290 */ /* 0x000fe600087fe4ff */
[----:B------:R-:W-:Y:S11]  /*64e0*/  R2UR UR40, R109 ;  /* 0x000000006d2872ca */ /* 0x000ff600000e0000 */
[----:B------:R-:W-:Y:S02]  /*64f0*/  @!UPT UIADD3 URZ, UPT, UPT, URZ, URZ, URZ ;  /* 0x000000fffffff290 */ /* 0x000fe4000fffe0ff */
[----:B------:R2:W-:Y:S01]  /*6500*/  UTMASTG.3D [UR40], [UR6] ;  /* 0x00000028060073b5 */ /* 0x0005e20008010000 */
[----:B------:R0:W-:Y:S01]  /*6510*/  UTMACMDFLUSH ;  /* 0x00000000000079b7 */ /* 0x0001e20000000000 */
[----:B--2---:R-:W-:Y:S04]  /*6520*/  DEPBAR.LE SB0, 0x1 ;  /* 0x000080400000791a */ /* 0x004fe80000000000 */
.L_x_98:
[----:B------:R-:W-:Y:S05]  /*6530*/  BSYNC.RECONVERGENT B0 ;  /* 0x0000000000007941 */ /* 0x000fea0003800200 */
.L_x_97:
[----:B------:R-:W-:Y:S06]  /*6540*/  BAR.SYNC.DEFER_BLOCKING 0x1, 0x80 ;  /* 0x0042000000007b1d */ /* 0x000fec0000010000 */
[----:B------:R-:W2:Y:S01]  /*6550*/  @P6 SYNCS.PHASECHK.TRANS64.TRYWAIT P0, [R32+URZ+0x70], R33 ;  /* 0x00007021200065a7 */ /* 0x000ea200080011ff */
[----:B------:R-:W-:Y:S01]  /*6560*/  BSSY B1, `(.L_x_99) ;  /* 0x0000020000017945 */ /* 0x000fe20003800000 */
[----:B--2---:R-:W-:Y:S03]  /*6570*/  @P6 SEL R115, RZ, 0x1, !P0 ;  /* 0x00000001ff736807 */ /* 0x004fe60004000000 */
[----:B------:R-:W-:Y:S05]  /*6580*/  @!P6 BRA `(.L_x_100) ;  /* 0x000000000074e947 */ /* 0x000fea0003800000 */
[----:B------:R-:W-:Y:S01]  /*6590*/  ISETP.NE.AND P1, PT, R124, RZ, PT ;  /* 0x000000ff7c00720c */ /* 0x000fe20003f25270 */
[----:B------:R-:W-:Y:S01]  /*65a0*/  BSSY B0, `(.L_x_101) ;  /* 0x0000009000007945 */ /* 0x000fe20003800000 */
[----:B------:R-:W-:Y:S11]  /*65b0*/  ISETP.NE.AND P0, PT, R115, RZ, PT ;  /* 0x000000ff7300720c */ /* 0x000ff60003f05270 */
[----:B------:R-:W-:Y:S05]  /*65c0*/  @P1 IMAD R0, R105, 0x1000, R100 ;  /* 0x0000100069001824 */ /* 0x000fea00078e0264 */
[----:B------:R-:W-:Y:S05]  /*65d0*/  @P1 IADD3 R2, PT, PT, R0, UR49, RZ ;  /* 0x0000003100021c10 */ /* 0x000fea000fffe0ff */
[----:B------:R-:W-:Y:S01]  /*65e0*/  @P1 IMAD.IADD R2, R2, 0x1, R125 ;  /* 0x0000000102021824 */ /* 0x000fe200078e027d */
[----:B------:R-:W-:Y:S06]  /*65f0*/  @P0 BRA `(.L_x_102) ;  /* 0x00000000000c0947 */ /* 0x000fec0003800000 */
[----:B------:R-:W-:Y:S04]  /*6600*/  SHF.L.U32 R3, R104, 0x1f, RZ ;  /* 0x0000001f68037819 */ /* 0x000fe800000006ff */
[----:B------:R-:W2:Y:S02]  /*6610*/  SYNCS.PHASECHK.TRANS64.TRYWAIT P0, [R32+URZ+0x70], R3 ;  /* 0x00007003200075a7 */ /* 0x000ea400080011ff */
[----:B--2---:R-:W-:Y:S05]  /*6620*/  @!P0 BRA `(.L_x_103) ;  /* 0x0000001400f48947 */ /* 0x004fea0003800000 */
.L_x_102:
[----:B------:R-:W-:Y:S05]  /*6630*/  BSYNC B0 ;  /* 0x0000000000007941 */ /* 0x000fea0003800000 */
.L_x_101:
[----:B------:R-:W-:Y:S01]  /*6640*/  ISETP.NE.AND P0, PT, R124, RZ, PT ;  /* 0x000000ff7c00720c */ /* 0x000fe20003f05270 */
[----:B--2---:R-:W-:Y:S02]  /*6650*/  VIADD R32, R32, 0x80 ;  /* 0x0000008020207836 */ /* 0x004fe40000000000 */
[----:B------:R-:W-:Y:S02]  /*6660*/  IMAD.U32 R3, RZ, RZ, UR37 ;  /* 0x00000025ff037e24 */ /* 0x000fe4000f8e00ff */
[----:B------:R-:W-:Y:S03]  /*6670*/  VIADD R105, R105, 0x1 ;  /* 0x0000000169697836 */ /* 0x000fe60000000000 */
[----:B------:R-:W-:Y:S05]  /*6680*/  PRMT R3, R3, 0x654, R32 ;  /* 0x0000065403037816 */ /* 0x000fea0000000020 */
[----:B------:R2:W3:Y:S04]  /*6690*/  @P0 LDS.128 R80, [R0+UR49+0x200] ;  /* 0x0002003100500984 */ /* 0x0004e80008000c00 */
[----:B------:R2:W4:Y:S01]  /*66a0*/  @P0 LDS.128 R84, [R2+0x210] ;  /* 0x0002100002540984 */ /* 0x0005220000000c00 */
[C---:B------:R-:W-:Y:S01]  /*66b0*/  ISETP.NE.AND P0, PT, R105.reuse, 0x2, PT ;  /* 0x000000026900780c */ /* 0x040fe20003f05270 */
[----:B------:R-:W-:Y:S01]  /*66c0*/  @!PT LDS RZ, [RZ] ;  /* 0x00000000fffff984 */ /* 0x000fe20000000800 */
[----:B------:R-:W-:Y:S01]  /*66d0*/  @!PT LDS RZ, [RZ] ;  /* 0x00000000fffff984 */ /* 0x000fe20000000800 */
[----:B------:R-:W-:Y:S01]  /*66e0*/  @!PT LDS RZ, [RZ] ;  /* 0x00000000fffff984 */ /* 0x000fe20000000800 */
[----:B------:R-:W-:Y:S01]  /*66f0*/  @!PT LDS RZ, [RZ] ;  /* 0x00000000fffff984 */ /* 0x000fe20000000800 */
[----:B------:R5:W-:Y:S06]  /*6700*/  MEMBAR.ALL.CTA ;  /* 0x0000000000007992 */ /* 0x000bec0000008000 */
[----:B-----5:R-:W5:Y:S01]  /*6710*/  FENCE.VIEW.ASYNC.S ;  /* 0x00000000000073c6 */ /* 0x020f620000000000 */
[----:B------:R-:W-:Y:S01]  /*6720*/  SEL R105, R105, RZ, P0 ;  /* 0x000000ff69697207 */ /* 0x000fe20000000000 */
[----:B-----5:R5:W-:Y:S02]  /*6730*/  SYNCS.ARRIVE.TRANS64.RED.A1T0 RZ, [R3+URZ], RZ ;  /* 0x000000ff03ff79a7 */ /* 0x020be400081004ff */
[----:B-----5:R-:W-:Y:S04]  /*6740*/  SEL R3, RZ, 0x1, P0 ;  /* 0x00000001ff037807 */ /* 0x020fe80000000000 */
[----:B--23--:R-:W-:Y:S02]  /*6750*/  LOP3.LUT R104, R104, R3, RZ, 0x3c, !PT ;  /* 0x0000000368687212 */ /* 0x00cfe400078e3cff */
.L_x_100:
[----:B------:R-:W-:Y:S05]  /*6760*/  BSYNC B1 ;  /* 0x0000000000017941 */ /* 0x000fea0003800000 */
.L_x_99:
[----:B------:R-:W-:Y:S05]  /*6770*/  VIADD R0, R48, 0x40 ;  /* 0x0000004030007836 */ /* 0x000fea0000000000 */
[----:B------:R-:W-:Y:S04]  /*6780*/  SHF.R.U32.HI R0, RZ, 0x15, R0 ;  /* 0x00000015ff007819 */ /* 0x000fe80000011600 */
[----:B------:R-:W-:Y:S11]  /*6790*/  LOP3.LUT P0, RZ, R0, 0x3, R101, 0x48, !PT ;  /* 0x0000000300ff7812 */ /* 0x000ff60007804865 */
[----:B------:R-:W-:Y:S02]  /*67a0*/  @!UPT UIADD3 URZ, UPT, UPT, URZ, URZ, URZ ;  /* 0x000000fffffff290 */ /* 0x000fe4000fffe0ff */
[----:B------:R-:W-:Y:S05]  /*67b0*/  @!P0 BRA `(.L_x_104) ;  /* 0x0000000000408947 */ /* 0x000fea0003800000 */
[----:B------:R-:W2:Y:S01]  /*67c0*/  LDCU.64 UR8, c[0x4][0x70] ;  /* 0x01000e00ff0877ac */ /* 0x000ea20008000a00 */
[----:B------:R-:W-:Y:S01]  /*67d0*/  MOV R3, 0x0 ;  /* 0x0000000000037802 */ /* 0x000fe20000000f00 */
[----:B------:R-:W-:Y:S02]  /*67e0*/  HFMA2 R12, -RZ, RZ, 0, 5.9604644775390625e-08 ;  /* 0x00000001ff0c7431 */ /* 0x000fe400000001ff */
[----:B------:R-:W-:Y:S02]  /*67f0*/  IMAD.MOV.U32 R8, RZ, RZ, 0x192 ;  /* 0x00000192ff087424 */ /* 0x000fe400078e00ff */
[----:B------:R-:W-:Y:S01]  /*6800*/  IMAD.MOV.U32 R13, RZ, RZ, RZ ;  /* 0x000000ffff0d7224 */ /* 0x000fe200078e00ff */
[----:B------:R-:W3:Y:S01]  /*6810*/  LDCU.64 UR6, c[0x4][0x78] ;  /* 0x01000f00ff0677ac */ /* 0x000ee20008000a00 */
[----:B------:R-:W1:Y:S01]  /*6820*/  LDC.64 R2, c[0x4][R3] ;  /* 0x0100000003027b82 */ /* 0x000e620000000a00 */
[----:B------:R-:W5:Y:S01]  /*6830*/  LDCU.64 UR4, c[0x4][0x10] ;  /* 0x01000200ff0477ac */ /* 0x000f620008000a00 */
[----:B--2---:R-:W-:Y:S01]  /*6840*/  MOV R5, UR9 ;  /* 0x0000000900057c02 */ /* 0x004fe20008000f00 */
[----:B------:R-:W-:Y:S01]  /*6850*/  IMAD.U32 R4, RZ, RZ, UR8 ;  /* 0x00000008ff047e24 */ /* 0x000fe2000f8e00ff */
[----:B---3--:R-:W-:Y:S01]  /*6860*/  MOV R7, UR7 ;  /* 0x0000000700077c02 */ /* 0x008fe20008000f00 */
[----:B------:R-:W-:Y:S01]  /*6870*/  IMAD.U32 R6, RZ, RZ, UR6 ;  /* 0x00000006ff067e24 */ /* 0x000fe2000f8e00ff */
[----:B-----5:R-:W-:Y:S01]  /*6880*/  MOV R11, UR5 ;  /* 0x00000005000b7c02 */ /* 0x020fe20008000f00 */
[----:B------:R-:W-:Y:S02]  /*6890*/  IMAD.U32 R10, RZ, RZ, UR4 ;  /* 0x00000004ff0a7e24 */ /* 0x000fe4000f8e00ff */
[----:B------:R-:W-:Y:S07]  /*68a0*/  LEPC R20, `(.L_x_104) ;  /* 0x000000001014794e */ /* 0x000fee0000000000 */
[----:B-1--4-:R-:W-:Y:S05]  /*68b0*/  CALL.ABS.NOINC R2 ;  /* 0x0000000002007343 */ /* 0x012fea0003c00000 */
.L_x_104:
[----:B------:R-:W-:Y:S01]  /*68c0*/  ISETP.NE.AND P0, PT, R110, RZ, PT ;  /* 0x000000ff6e00720c */ /* 0x000fe20003f05270 */
[----:B------:R-:W-:Y:S05]  /*68d0*/  WARPSYNC.ALL ;  /* 0x0000000000007948 */ /* 0x000fea0003800000 */
[----:B------:R-:W-:Y:S01]  /*68e0*/  R2UR UR4, R48 ;  /* 0x00000000300472ca */ /* 0x000fe200000e0000 */
[----:B------:R-:W-:Y:S01]  /*68f0*/  BSSY.RECONVERGENT B0, `(.L_x_105) ;  /* 0x000009c000007945 */ /* 0x000fe20003800200 */
[-C--:B------:R-:W-:Y:S02]  /*6900*/  F2FP.F16.E5M2.UNPACK_B R51, R80.reuse ;  /* 0x00000050ff33723e */ /* 0x080fe400020004ff */
[----:B------:R-:W-:Y:S02]  /*6910*/  F2FP.F16.E5M2.UNPACK_B R80, R80.H1 ;  /* 0x00000050ff50723e */ /* 0x000fe400030004ff */
[-C--:B------:R-:W-:Y:S01]  /*6920*/  F2FP.F16.E5M2.UNPACK_B R55, R81.reuse ;  /* 0x00000051ff37723e */ /* 0x080fe200020004ff */
[--C-:B------:R-:W-:Y:S01]  /*6930*/  HADD2.F32 R50, -RZ, R51.reuse.H0_H0 ;  /* 0x20000033ff327230 */ /* 0x100fe20000004100 */
[----:B------:R-:W-:Y:S01]  /*6940*/  F2FP.F16.E5M2.UNPACK_B R81, R81.H1 ;  /* 0x00000051ff51723e */ /* 0x000fe200030004ff */
[----:B------:R-:W-:Y:S01]  /*6950*/  HADD2.F32 R52, -RZ, R51.H1_H1 ;  /* 0x30000033ff347230 */ /* 0x000fe20000004100 */
[-C--:B------:R-:W-:Y:S01]  /*6960*/  F2FP.F16.E5M2.UNPACK_B R59, R82.reuse ;  /* 0x00000052ff3b723e */ /* 0x080fe200020004ff */
[--C-:B------:R-:W-:Y:S01]  /*6970*/  HADD2.F32 R51, -RZ, R80.reuse.H0_H0 ;  /* 0x20000050ff337230 */ /* 0x100fe20000004100 */
[----:B------:R-:W-:Y:S01]  /*6980*/  F2FP.F16.E5M2.UNPACK_B R82, R82.H1 ;  /* 0x00000052ff52723e */ /* 0x000fe200030004ff */
[----:B------:R-:W-:Y:S01]  /*6990*/  LDTM.16dp32bit_t0_t15.x32 R4, tmem[UR4+0x40] ;  /* 0x00004004000479ee */ /* 0x000fe20008a80000 */
[----:B------:R-:W2:Y:S01]  /*69a0*/  LDTM.16dp32bit_t16_t31.x32 R4, tmem[UR4+0x60] ;  /* 0x00006004000479ee */ /* 0x000ea20008aa0000 */
[----:B------:R-:W-:Y:S01]  /*69b0*/  NOP ;  /* 0x0000000000007918 */ /* 0x000fe20000000000 */
[--C-:B------:R-:W-:Y:S01]  /*69c0*/  HADD2.F32 R53, -RZ, R55.reuse.H0_H0 ;  /* 0x20000037ff357230 */ /* 0x100fe20000004100 */
[----:B------:R-:W-:Y:S01]  /*69d0*/  R2UR UR5, R113 ;  /* 0x00000000710572ca */ /* 0x000fe200000e0000 */
[----:B------:R-:W-:Y:S01]  /*69e0*/  HADD2.F32 R56, -RZ, R55.H1_H1 ;  /* 0x30000037ff387230 */ /* 0x000fe20000004100 */
[----:B------:R-:W-:Y:S01]  /*69f0*/  F2FP.F16.E5M2.UNPACK_B R63, R83 ;  /* 0x00000053ff3f723e */ /* 0x000fe200020004ff */
[--C-:B------:R-:W-:Y:S01]  /*6a00*/  HADD2.F32 R57, -RZ, R59.reuse.H0_H0 ;  /* 0x2000003bff397230 */ /* 0x100fe20000004100 */
[----:B----4-:R-:W-:Y:S01]  /*6a10*/  F2FP.F16.E5M2.UNPACK_B R67, R84 ;  /* 0x00000054ff43723e */ /* 0x010fe200020004ff */
[----:B------:R-:W-:Y:S01]  /*6a20*/  HADD2.F32 R60, -RZ, R59.H1_H1 ;  /* 0x3000003bff3c7230 */ /* 0x000fe20000004100 */
[----:B------:R-:W-:Y:S01]  /*6a30*/  F2FP.F16.E5M2.UNPACK_B R71, R85 ;  /* 0x00000055ff47723e */ /* 0x000fe200020004ff */
[--C-:B------:R-:W-:Y:S01]  /*6a40*/  HADD2.F32 R61, -RZ, R63.reuse.H0_H0 ;  /* 0x2000003fff3d7230 */ /* 0x100fe20000004100 */
[----:B------:R-:W-:Y:S01]  /*6a50*/  F2FP.F16.E5M2.UNPACK_B R75, R86 ;  /* 0x00000056ff4b723e */ /* 0x000fe200020004ff */
[----:B------:R-:W-:Y:S01]  /*6a60*/  HADD2.F32 R64, -RZ, R63.H1_H1 ;  /* 0x3000003fff407230 */ /* 0x000fe20000004100 */
[----:B------:R-:W-:Y:S01]  /*6a70*/  F2FP.F16.E5M2.UNPACK_B R77, R87 ;  /* 0x00000057ff4d723e */ /* 0x000fe200020004ff */
[--C-:B------:R-:W-:Y:S01]  /*6a80*/  HADD2.F32 R65, -RZ, R67.reuse.H0_H0 ;  /* 0x20000043ff417230 */ /* 0x100fe20000004100 */
[----:B------:R-:W-:Y:S01]  /*6a90*/  F2FP.F16.E5M2.UNPACK_B R83, R83.H1 ;  /* 0x00000053ff53723e */ /* 0x000fe200030004ff */
[----:B------:R-:W-:Y:S01]  /*6aa0*/  UIADD3 UR5, UPT, UPT, UR5, 0xe0, URZ ;  /* 0x000000e005057890 */ /* 0x000fe2000fffe0ff */
[----:B------:R-:W-:Y:S01]  /*6ab0*/  HADD2.F32 R67, -RZ, R67.H1_H1 ;  /* 0x30000043ff437230 */ /* 0x000fe20000004100 */
[----:B------:R-:W-:Y:S01]  /*6ac0*/  F2FP.F16.E5M2.UNPACK_B R84, R84.H1 ;  /* 0x00000054ff54723e */ /* 0x000fe200030004ff */
[--C-:B------:R-:W-:Y:S01]  /*6ad0*/  HADD2.F32 R69, -RZ, R71.reuse.H0_H0 ;  /* 0x20000047ff457230 */ /* 0x100fe20000004100 */
[----:B------:R-:W-:Y:S01]  /*6ae0*/  UPRMT UR5, UR37, 0x654, UR5 ;  /* 0x0000065425057896 */ /* 0x000fe20008000005 */
[----:B------:R-:W-:Y:S01]  /*6af0*/  HADD2.F32 R72, -RZ, R71.H1_H1 ;  /* 0x30000047ff487230 */ /* 0x000fe20000004100 */
[----:B------:R-:W-:Y:S01]  /*6b00*/  F2FP.F16.E5M2.UNPACK_B R85, R85.H1 ;  /* 0x00000055ff55723e */ /* 0x000fe200030004ff */
[--C-:B------:R-:W-:Y:S02]  /*6b10*/  HADD2.F32 R73, -RZ, R75.reuse.H0_H0 ;  /* 0x2000004bff497230 */ /* 0x100fe40000004100 */
[C---:B--2---:R-:W-:Y:S01]  /*6b20*/  FMUL R4, R47.reuse, R4 ;  /* 0x000000042f047220 */ /* 0x044fe20000400000 */
[C---:B------:R-:W-:Y:S01]  /*6b30*/  FMUL R5, R47.reuse, R5 ;  /* 0x000000052f057220 */ /* 0x040fe20000400000 */
[C---:B------:R-:W-:Y:S01]  /*6b40*/  FMUL R8, R47.reuse, R8 ;  /* 0x000000082f087220 */ /* 0x040fe20000400000 */
[----:B------:R-:W-:Y:S01]  /*6b50*/  FMUL R9, R47, R9 ;  /* 0x000000092f097220 */ /* 0x000fe20000400000 */
[C---:B------:R-:W-:Y:S01]  /*6b60*/  FFMA R4, R49.reuse, R50, R4 ;  /* 0x0000003231047223 */ /* 0x040fe20000000004 */
[----:B------:R-:W-:Y:S01]  /*6b70*/  SYNCS.ARRIVE.TRANS64.RED.A1T0 RZ, [UR5], RZ ;  /* 0x000000ffffff79a7 */ /* 0x000fe20008100405 */
        /* <DEDUP_REMOVED lines=18> */
[--C-:B------:R-:W-:Y:S02]  /*6ca0*/  HADD2.F32 R55, -RZ, R81.reuse.H0_H0 ;  /* 0x20000051ff377230 */ /* 0x100fe40000004100 */
[----:B------:R-:W-:Y:S01]  /*6cb0*/  FMUL R10, R47, R10 ;  /* 0x0000000a2f0a7220 */ /* 0x000fe20000400000 */
[C---:B------:R-:W-:Y:S01]  /*6cc0*/  FFMA R6, R49.reuse, R51, R6 ;  /* 0x0000003331067223 */ /* 0x040fe20000000006 */
[----:B------:R-:W-:Y:S02]  /*6cd0*/  HADD2.F32 R58, -RZ, R81.H1_H1 ;  /* 0x30000051ff3a7230 */ /* 0x000fe40000004100 */
[C---:B------:R-:W-:Y:S01]  /*6ce0*/  FFMA R7, R49.reuse, R54, R7 ;  /* 0x0000003631077223 */ /* 0x040fe20000000007 */
[C---:B------:R-:W-:Y:S01]  /*6cf0*/  FFMA R8, R49.reuse, R53, R8 ;  /* 0x0000003531087223 */ /* 0x040fe20000000008 */
[C---:B------:R-:W-:Y:S01]  /*6d00*/  FFMA R9, R49.reuse, R56, R9 ;  /* 0x0000003831097223 */ /* 0x040fe20000000009 */
[----:B------:R-:W-:Y:S01]  /*6d10*/  FFMA R10, R49, R55, R10 ;  /* 0x00000037310a7223 */ /* 0x000fe2000000000a */
[----:B------:R-:W-:Y:S01]  /*6d20*/  HADD2.F32 R51, -RZ, R77.H0_H0 ;  /* 0x2000004dff337230 */ /* 0x000fe20000004100 */
[----:B-1----:R-:W-:Y:S01]  /*6d30*/  F2FP.SATFINITE.E5M2.F32.PACK_AB_MERGE_C R116, R7, R6, RZ ;  /* 0x000000060774723e */ /* 0x002fe200048060ff */
[C---:B------:R-:W-:Y:S01]  /*6d40*/  FMUL R11, R47.reuse, R11 ;  /* 0x0000000b2f0b7220 */ /* 0x040fe20000400000 */
[--C-:B------:R-:W-:Y:S02]  /*6d50*/  HADD2.F32 R59, -RZ, R82.reuse.H0_H0 ;  /* 0x20000052ff3b7230 */ /* 0x100fe40000004100 */
[----:B------:R-:W-:Y:S01]  /*6d60*/  FMUL R14, R47, R14 ;  /* 0x0000000e2f0e7220 */ /* 0x000fe20000400000 */
[----:B------:R-:W-:Y:S01]  /*6d70*/  HADD2.F32 R62, -RZ, R82.H1_H1 ;  /* 0x30000052ff3e7230 */ /* 0x000fe20000004100 */
[----:B------:R-:W-:Y:S01]  /*6d80*/  F2FP.SATFINITE.E5M2.F32.PACK_AB_MERGE_C R116, R5, R4, R116 ;  /* 0x000000040574723e */ /* 0x000fe20004806074 */
[C---:B------:R-:W-:Y:S01]  /*6d90*/  FFMA R11, R49.reuse, R58, R11 ;  /* 0x0000003a310b7223 */ /* 0x040fe2000000000b */
[C---:B------:R-:W-:Y:S01]  /*6da0*/  FFMA R12, R49.reuse, R57, R12 ;  /* 0x00000039310c7223 */ /* 0x040fe2000000000c */
[C---:B------:R-:W-:Y:S01]  /*6db0*/  FFMA R13, R49.reuse, R60, R13 ;  /* 0x0000003c310d7223 */ /* 0x040fe2000000000d */
[----:B------:R-:W-:Y:S01]  /*6dc0*/  F2FP.F16.E5M2.UNPACK_B R86, R86.H1 ;  /* 0x00000056ff56723e */ /* 0x000fe200030004ff */
[----:B------:R-:W-:Y:S01]  /*6dd0*/  FFMA R14, R49, R59, R14 ;  /* 0x0000003b310e7223 */ /* 0x000fe2000000000e */
[----:B------:R-:W-:Y:S01]  /*6de0*/  F2FP.SATFINITE.E5M2.F32.PACK_AB_MERGE_C R117, R11, R10, RZ ;  /* 0x0000000a0b75723e */ /* 0x000fe200048060ff */
[C---:B------:R-:W-:Y:S01]  /*6df0*/  FMUL R15, R47.reuse, R15 ;  /* 0x0000000f2f0f7220 */ /* 0x040fe20000400000 */
[--C-:B------:R-:W-:Y:S02]  /*6e00*/  HADD2.F32 R63, -RZ, R83.reuse.H0_H0 ;  /* 0x20000053ff3f7230 */ /* 0x100fe40000004100 */
[----:B------:R-:W-:Y:S01]  /*6e10*/  FMUL R18, R47, R18 ;  /* 0x000000122f127220 */ /* 0x000fe20000400000 */
[----:B------:R-:W-:Y:S01]  /*6e20*/  HADD2.F32 R66, -RZ, R83.H1_H1 ;  /* 0x30000053ff427230 */ /* 0x000fe20000004100 */
[----:B------:R-:W-:Y:S01]  /*6e30*/  F2FP.SATFINITE.E5M2.F32.PACK_AB_MERGE_C R117, R9, R8, R117 ;  /* 0x000000080975723e */ /* 0x000fe20004806075 */
[C---:B------:R-:W-:Y:S01]  /*6e40*/  FFMA R15, R49.reuse, R62, R15 ;  /* 0x0000003e310f7223 */ /* 0x040fe2000000000f */
[C---:B------:R-:W-:Y:S01]  /*6e50*/  FFMA R16, R49.reuse, R61, R16 ;  /* 0x0000003d31107223 */ /* 0x040fe20000000010 */
[----:B------:R-:W-:Y:S01]  /*6e60*/  FFMA R17, R49, R64, R17 ;  /* 0x0000004031117223 */ /* 0x000fe20000000011 */
[----:B------:R-:W-:Y:S01]  /*6e70*/  FMUL R19, R47, R19 ;  /* 0x000000132f137220 */ /* 0x000fe20000400000 */
        /* <DEDUP_REMOVED lines=15> */
[----:B------:R-:W-:Y:S01]  /*6f70*/  F2FP.F16.E5M2.UNPACK_B R87, R87.H1 ;  /* 0x00000057ff57723e */ /* 0x000fe200030004ff */
        /* <DEDUP_REMOVED lines=32> */
[----:B------:R-:W-:Y:S03]  /*7180*/  IADD3 R79, PT, PT, R44, 0x1, RZ ;  /* 0x000000012c4f7810 */ /* 0x000fe60007ffe0ff */
        /* <DEDUP_REMOVED lines=9> */
[----:B------:R-:W-:Y:S02]  /*7220*/  UIADD3 UR8, UP0, UPT, UR52, 0x680, URZ ;  /* 0x0000068034087890 */ /* 0x000fe4000ff1e0ff */
[----:B------:R-:W-:Y:S02]  /*7230*/  UIADD3 UR5, UPT, UPT, UR41, 0x40, URZ ;  /* 0x0000004029057890 */ /* 0x000fe4000fffe0ff */
[----:B------:R-:W-:Y:S02]  /*7240*/  UIADD3 UR4, UPT, UPT, UR49, 0x3200, URZ ;  /* 0x0000320031047890 */ /* 0x000fe4000fffe0ff */
[----:B------:R-:W-:Y:S01]  /*7250*/  UIADD3.X UR9, UPT, UPT, URZ, UR53, URZ, UP0, !UPT ;  /* 0x00000035ff097290 */ /* 0x000fe200087fe4ff */
[----:B------:R-:W-:Y:S01]  /*7260*/  UMOV UR6, UR42 ;  /* 0x0000002a00067c82 */ /* 0x000fe20008000000 */
[----:B------:R-:W-:Y:S07]  /*7270*/  UMOV UR7, UR36 ;  /* 0x0000002400077c82 */ /* 0x000fee0008000000 */
[----:B------:R2:W-:Y:S01]  /*7280*/  UTMASTG.3D [UR4], [UR8] ;  /* 0x00000004080073b5 */ /* 0x0005e20008010000 */
[----:B------:R0:W-:Y:S01]  /*7290*/  UTMACMDFLUSH ;  /* 0x00000000000079b7 */ /* 0x0001e20000000000 */
[----:B--2---:R-:W-:Y:S04]  /*72a0*/  DEPBAR.LE SB0, 0x1 ;  /* 0x000080400000791a */ /* 0x004fe80000000000 */
.L_x_106:
[----:B------:R-:W-:Y:S05]  /*72b0*/  BSYNC.RECONVERGENT B0 ;  /* 0x0000000000007941 */ /* 0x000fea0003800200 */
.L_x_105:
[----:B------:R-:W-:Y:S01]  /*72c0*/  BAR.SYNC.DEFER_BLOCKING 0x1, 0x80 ;  /* 0x0042000000007b1d */ /* 0x000fe20000010000 */
[----:B------:R-:W-:Y:S01]  /*72d0*/  ISETP.NE.AND P2, PT, R111, RZ, PT ;  /* 0x000000ff6f00720c */ /* 0x000fe20003f45270 */
[----:B------:R-:W-:Y:S01]  /*72e0*/  IMAD.IADD R20, R43, 0x1, R94 ;  /* 0x000000012b147824 */ /* 0x000fe200078e025e */
[----:B------:R-:W-:Y:S01]  /*72f0*/  ISETP.NE.AND P0, PT, R112, 0x2, PT ;  /* 0x000000027000780c */ /* 0x000fe20003f05270 */
[----:B------:R-:W-:Y:S01]  /*7300*/  IMAD.IADD R21, R45, 0x1, R96 ;  /* 0x000000012d157824 */ /* 0x000fe200078e0260 */
[----:B------:R-:W-:Y:S02]  /*7310*/  ISETP.NE.AND P1, PT, R79, 0x4, PT ;  /* 0x000000044f00780c */ /* 0x000fe40003f25270 */
[----:B------:R-:W-:Y:S02]  /*7320*/  SEL R3, RZ, 0x1, P0 ;  /* 0x00000001ff037807 */ /* 0x000fe40000000000 */
[----:B------:R-:W-:Y:S02]  /*7330*/  SEL R0, RZ, 0x1, P1 ;  /* 0x00000001ff007807 */ /* 0x000fe40000800000 */
[----:B------:R-:W-:Y:S02]  /*7340*/  LOP3.LUT R106, R106, R3, RZ, 0x3c, !PT ;  /* 0x000000036a6a7212 */ /* 0x000fe400078e3cff */
[----:B------:R-:W-:Y:S02]  /*7350*/  LOP3.LUT R107, R107, R0, RZ, 0x3c, !PT ;  /* 0x000000006b6b7212 */ /* 0x000fe400078e3cff */
[----:B------:R-:W-:Y:S02]  /*7360*/  @P2 R2UR UR36, R103 ;  /* 0x00000000672422ca */ /* 0x000fe400000e0000 */
[----:B------:R-:W-:Y:S02]  /*7370*/  SEL R112, R112, RZ, P0 ;  /* 0x000000ff70707207 */ /* 0x000fe40000000000 */
[----:B------:R-:W-:Y:S01]  /*7380*/  SEL R44, R79, RZ, P1 ;  /* 0x000000ff4f2c7207 */ /* 0x000fe20000800000 */
[----:B------:R-:W-:Y:S10]  /*7390*/  @P2 BRA `(.L_x_107) ;  /* 0xffffffd400f82947 */ /* 0x000ff4000383ffff */
[----:B------:R-:W-:Y:S05]  /*73a0*/  EXIT ;  /* 0x000000000000794d */ /* 0x000fea0003800000 */
.L_x_19:
[----:B--2---:R2:W1:Y:S02]  /*73b0*/  SYNCS.PHASECHK.TRANS64.TRYWAIT P0, [R3+URZ+0x110], R2 ;  /* 0x00011002030075a7 */ /* 0x00446400080011ff */
[----:B-1----:R-:W-:Y:S05]  /*73c0*/  @!P0 NANOSLEEP.SYNCS 0x989680 ;  /* 0x009896800000895d */ /* 0x002fea0003900000 */
[----:B------:R-:W1:Y:S02]  /*73d0*/  @!P0 SYNCS.PHASECHK.TRANS64 P0, [R3+URZ+0x110], R2 ;  /* 0x00011002030085a7 */ /* 0x000e6400080010ff */
[----:B-1----:R-:W-:Y:S05]  /*73e0*/  @!P0 BRA `(.L_x_19) ;  /* 0xfffffffc00f08947 */ /* 0x002fea000383ffff */
[----:B------:R-:W-:Y:S05]  /*73f0*/  BRA `(.L_x_108) ;  /* 0xffffffa000847947 */ /* 0x000fea000383ffff */
.L_x_22:
[----:B-1----:R-:W-:-:S07]  /*7400*/  MOV R2, UR33 ;  /* 0x0000002100027c02 */ /* 0x002fce0008000f00 */
.L_x_109:
[----:B-1----:R1:W2:Y:S02]  /*7410*/  SYNCS.PHASECHK.TRANS64.TRYWAIT P0, [R2+URZ+0x38], R5 ;  /* 0x00003805020075a7 */ /* 0x0022a400080011ff */
[----:B--2---:R-:W-:Y:S05]  /*7420*/  @!P0 NANOSLEEP.SYNCS 0x989680 ;  /* 0x009896800000895d */ /* 0x004fea0003900000 */
[----:B------:R-:W2:Y:S02]  /*7430*/  @!P0 SYNCS.PHASECHK.TRANS64 P0, [R2+URZ+0x38], R5 ;  /* 0x00003805020085a7 */ /* 0x000ea400080010ff */
[----:B--2---:R-:W-:Y:S05]  /*7440*/  @!P0 BRA `(.L_x_109) ;  /* 0xfffffffc00f08947 */ /* 0x004fea000383ffff */
[----:B------:R-:W-:Y:S05]  /*7450*/  BRA `(.L_x_21) ;  /* 0xffffffa000d47947 */ /* 0x000fea000383ffff */
.L_x_28:
[----:B-1----:R-:W-:-:S07]  /*7460*/  MOV R2, UR17 ;  /* 0x0000001100027c02 */ /* 0x002fce0008000f00 */
.L_x_110:
[----:B-1----:R1:W2:Y:S02]  /*7470*/  SYNCS.PHASECHK.TRANS64.TRYWAIT P0, [R2+URZ+0x38], R5 ;  /* 0x00003805020075a7 */ /* 0x0022a400080011ff */
[----:B--2---:R-:W-:Y:S05]  /*7480*/  @!P0 NANOSLEEP.SYNCS 0x989680 ;  /* 0x009896800000895d */ /* 0x004fea0003900000 */
[----:B------:R-:W2:Y:S02]  /*7490*/  @!P0 SYNCS.PHASECHK.TRANS64 P0, [R2+URZ+0x38], R5 ;  /* 0x00003805020085a7 */ /* 0x000ea400080010ff */
[----:B--2---:R-:W-:Y:S05]  /*74a0*/  @!P0 BRA `(.L_x_110) ;  /* 0xfffffffc00f08947 */ /* 0x004fea000383ffff */
[----:B------:R-:W-:Y:S05]  /*74b0*/  BRA `(.L_x_27) ;  /* 0xffffffa4007c7947 */ /* 0x000fea000383ffff */
.L_x_32:
[----:B-1----:R1:W2:Y:S02]  /*74c0*/  SYNCS.PHASECHK.TRANS64.TRYWAIT P0, [R2+URZ+0xa0], R3 ;  /* 0x0000a003020075a7 */ /* 0x0022a400080011ff */
[----:B--2---:R-:W-:Y:S05]  /*74d0*/  @!P0 NANOSLEEP.SYNCS 0x989680 ;  /* 0x009896800000895d */ /* 0x004fea0003900000 */
[----:B------:R-:W2:Y:S02]  /*74e0*/  @!P0 SYNCS.PHASECHK.TRANS64 P0, [R2+URZ+0xa0], R3 ;  /* 0x0000a003020085a7 */ /* 0x000ea400080010ff */
[----:B--2---:R-:W-:Y:S05]  /*74f0*/  @!P0 BRA `(.L_x_32) ;  /* 0xfffffffc00f08947 */ /* 0x004fea000383ffff */
[----:B------:R-:W-:Y:S05]  /*7500*/  BRA `(.L_x_111) ;  /* 0xffffffa8000c7947 */ /* 0x000fea000383ffff */
.L_x_36:
[----:B----4-:R-:W-:-:S07]  /*7510*/  MOV R0, UR5 ;  /* 0x0000000500007c02 */ /* 0x010fce0008000f00 */
.L_x_112:
[----:B-1----:R1:W2:Y:S02]  /*7520*/  SYNCS.PHASECHK.TRANS64.TRYWAIT P0, [R0+URZ], R3 ;  /* 0x00000003000075a7 */ /* 0x0022a400080011ff */
[----:B--2---:R-:W-:Y:S05]  /*7530*/  @!P0 NANOSLEEP.SYNCS 0x989680 ;  /* 0x009896800000895d */ /* 0x004fea0003900000 */
[----:B------:R-:W2:Y:S02]  /*7540*/  @!P0 SYNCS.PHASECHK.TRANS64 P0, [R0+URZ], R3 ;  /* 0x00000003000085a7 */ /* 0x000ea400080010ff */
[----:B--2---:R-:W-:Y:S05]  /*7550*/  @!P0 BRA `(.L_x_112) ;  /* 0xfffffffc00f08947 */ /* 0x004fea000383ffff */
[----:B------:R-:W-:Y:S05]  /*7560*/  BRA `(.L_x_113) ;  /* 0xffffffac007c7947 */ /* 0x000fea000383ffff */
.L_x_37:
[----:B----4-:R-:W-:-:S07]  /*7570*/  MOV R0, UR5 ;  /* 0x0000000500007c02 */ /* 0x010fce0008000f00 */
.L_x_114:
[----:B-1----:R1:W2:Y:S02]  /*7580*/  SYNCS.PHASECHK.TRANS64.TRYWAIT P0, [R0+URZ], R3 ;  /* 0x00000003000075a7 */ /* 0x0022a400080011ff */
[----:B--2---:R-:W-:Y:S05]  /*7590*/  @!P0 NANOSLEEP.SYNCS 0x989680 ;  /* 0x009896800000895d */ /* 0x004fea0003900000 */
[----:B------:R-:W2:Y:S02]  /*75a0*/  @!P0 SYNCS.PHASECHK.TRANS64 P0, [R0+URZ], R3 ;  /* 0x00000003000085a7 */ /* 0x000ea400080010ff */
[----:B--2---:R-:W-:Y:S05]  /*75b0*/  @!P0 BRA `(.L_x_114) ;  /* 0xfffffffc00f08947 */ /* 0x004fea000383ffff */
[----:B------:R-:W-:Y:S05]  /*75c0*/  BRA `(.L_x_115) ;  /* 0xffffffac00887947 */ /* 0x000fea000383ffff */
.L_x_38:
[----:B----4-:R-:W-:-:S07]  /*75d0*/  MOV R0, UR5 ;  /* 0x0000000500007c02 */ /* 0x010fce0008000f00 */
.L_x_116:
[----:B-1----:R1:W2:Y:S02]  /*75e0*/  SYNCS.PHASECHK.TRANS64.TRYWAIT P0, [R0+URZ], R3 ;  /* 0x00000003000075a7 */ /* 0x0022a400080011ff */
[----:B--2---:R-:W-:Y:S05]  /*75f0*/  @!P0 NANOSLEEP.SYNCS 0x989680 ;  /* 0x009896800000895d */ /* 0x004fea0003900000 */
[----:B------:R-:W2:Y:S02]  /*7600*/  @!P0 SYNCS.PHASECHK.TRANS64 P0, [R0+URZ], R3 ;  /* 0x00000003000085a7 */ /* 0x000ea400080010ff */
[----:B--2---:R-:W-:Y:S05]  /*7610*/  @!P0 BRA `(.L_x_116) ;  /* 0xfffffffc00f08947 */ /* 0x004fea000383ffff */
[----:B------:R-:W-:Y:S05]  /*7620*/  BRA `(.L_x_117) ;  /* 0xffffffac00947947 */ /* 0x000fea000383ffff */
.L_x_39:
[----:B----4-:R-:W-:-:S07]  /*7630*/  MOV R0, UR5 ;  /* 0x0000000500007c02 */ /* 0x010fce0008000f00 */
.L_x_118:
[----:B-1----:R1:W2:Y:S02]  /*7640*/  SYNCS.PHASECHK.TRANS64.TRYWAIT P0, [R0+URZ], R3 ;  /* 0x00000003000075a7 */ /* 0x0022a400080011ff */
[----:B--2---:R-:W-:Y:S05]  /*7650*/  @!P0 NANOSLEEP.SYNCS 0x989680 ;  /* 0x009896800000895d */ /* 0x004fea0003900000 */
[----:B------:R-:W2:Y:S02]  /*7660*/  @!P0 SYNCS.PHASECHK.TRANS64 P0, [R0+URZ], R3 ;  /* 0x00000003000085a7 */ /* 0x000ea400080010ff */
[----:B--2---:R-:W-:Y:S05]  /*7670*/  @!P0 BRA `(.L_x_118) ;  /* 0xfffffffc00f08947 */ /* 0x004fea000383ffff */
[----:B------:R-:W-:Y:S05]  /*7680*/  BRA `(.L_x_119) ;  /* 0xffffffac00a07947 */ /* 0x000fea000383ffff */
.L_x_40:
[----:B----4-:R-:W-:-:S07]  /*7690*/  MOV R0, UR5 ;  /* 0x0000000500007c02 */ /* 0x010fce0008000f00 */
.L_x_120:
[----:B-1----:R1:W2:Y:S02]  /*76a0*/  SYNCS.PHASECHK.TRANS64.TRYWAIT P0, [R0+URZ], R3 ;  /* 0x00000003000075a7 */ /* 0x0022a400080011ff */
[----:B--2---:R-:W-:Y:S05]  /*76b0*/  @!P0 NANOSLEEP.SYNCS 0x989680 ;  /* 0x009896800000895d */ /* 0x004fea0003900000 */
[----:B------:R-:W2:Y:S02]  /*76c0*/  @!P0 SYNCS.PHASECHK.TRANS64 P0, [R0+URZ], R3 ;  /* 0x00000003000085a7 */ /* 0x000ea400080010ff */
[----:B--2---:R-:W-:Y:S05]  /*76d0*/  @!P0 BRA `(.L_x_120) ;  /* 0xfffffffc00f08947 */ /* 0x004fea000383ffff */
[----:B------:R-:W-:Y:S05]  /*76e0*/  BRA `(.L_x_121) ;  /* 0xffffffac00ac7947 */ /* 0x000fea000383ffff */
.L_x_41:
[----:B----4-:R-:W-:-:S07]  /*76f0*/  MOV R0, UR5 ;  /* 0x0000000500007c02 */ /* 0x010fce0008000f00 */
.L_x_122:
[----:B-1----:R1:W2:Y:S02]  /*7700*/  SYNCS.PHASECHK.TRANS64.TRYWAIT P0, [R0+URZ], R3 ;  /* 0x00000003000075a7 */ /* 0x0022a400080011ff */
[----:B--2---:R-:W-:Y:S05]  /*7710*/  @!P0 NANOSLEEP.SYNCS 0x989680 ;  /* 0x009896800000895d */ /* 0x004fea0003900000 */
[----:B------:R-:W2:Y:S02]  /*7720*/  @!P0 SYNCS.PHASECHK.TRANS64 P0, [R0+URZ], R3 ;  /* 0x00000003000085a7 */ /* 0x000ea400080010ff */
[----:B--2---:R-:W-:Y:S05]  /*7730*/  @!P0 BRA `(.L_x_122) ;  /* 0xfffffffc00f08947 */ /* 0x004fea000383ffff */
[----:B------:R-:W-:Y:S05]  /*7740*/  BRA `(.L_x_123) ;  /* 0xffffffac00b87947 */ /* 0x000fea000383ffff */
.L_x_44:
[----:B-1----:R1:W2:Y:S02]  /*7750*/  SYNCS.PHASECHK.TRANS64.TRYWAIT P0, [R0+URZ+0x100], R5 ;  /* 0x00010005000075a7 */ /* 0x0022a400080011ff */
[----:B--2---:R-:W-:Y:S05]  /*7760*/  @!P0 NANOSLEEP.SYNCS 0x989680 ;  /* 0x009896800000895d */ /* 0x004fea0003900000 */
[----:B------:R-:W2:Y:S02]  /*7770*/  @!P0 SYNCS.PHASECHK.TRANS64 P0, [R0+URZ+0x100], R5 ;  /* 0x00010005000085a7 */ /* 0x000ea400080010ff */
[----:B--2---:R-:W-:Y:S05]  /*7780*/  @!P0 BRA `(.L_x_44) ;  /* 0xfffffffc00f08947 */ /* 0x004fea000383ffff */
[----:B------:R-:W-:Y:S05]  /*7790*/  BRA `(.L_x_124) ;  /* 0xffffffb000147947 */ /* 0x000fea000383ffff */
.L_x_45:
[----:B------:R-:W-:-:S07]  /*77a0*/  MOV R0, UR5 ;  /* 0x0000000500007c02 */ /* 0x000fce0008000f00 */
.L_x_125:
[----:B-1----:R1:W2:Y:S02]  /*77b0*/  SYNCS.PHASECHK.TRANS64.TRYWAIT P0, [R0+URZ+0xb0], R5 ;  /* 0x0000b005000075a7 */ /* 0x0022a400080011ff */
[----:B--2---:R-:W-:Y:S05]  /*77c0*/  @!P0 NANOSLEEP.SYNCS 0x989680 ;  /* 0x009896800000895d */ /* 0x004fea0003900000 */
[----:B------:R-:W2:Y:S02]  /*77d0*/  @!P0 SYNCS.PHASECHK.TRANS64 P0, [R0+URZ+0xb0], R5 ;  /* 0x0000b005000085a7 */ /* 0x000ea400080010ff */
[----:B--2---:R-:W-:Y:S05]  /*77e0*/  @!P0 BRA `(.L_x_125) ;  /* 0xfffffffc00f08947 */ /* 0x004fea000383ffff */
[----:B------:R-:W-:Y:S05]  /*77f0*/  BRA `(.L_x_126) ;  /* 0xffffffb000247947 */ /* 0x000fea000383ffff */
.L_x_46:
[----:B-1----:R1:W2:Y:S02]  /*7800*/  SYNCS.PHASECHK.TRANS64.TRYWAIT P1, [R0+URZ+0xa0], R5 ;  /* 0x0000a005000075a7 */ /* 0x0022a400080211ff */
[----:B--2---:R-:W-:Y:S05]  /*7810*/  @!P1 NANOSLEEP.SYNCS 0x989680 ;  /* 0x009896800000995d */ /* 0x004fea0003900000 */
[----:B------:R-:W2:Y:S02]  /*7820*/  @!P1 SYNCS.PHASECHK.TRANS64 P1, [R0+URZ+0xa0], R5 ;  /* 0x0000a005000095a7 */ /* 0x000ea400080210ff */
[----:B--2---:R-:W-:Y:S05]  /*7830*/  @!P1 BRA `(.L_x_46) ;  /* 0xfffffffc00f09947 */ /* 0x004fea000383ffff */
[----:B------:R-:W-:Y:S05]  /*7840*/  BRA `(.L_x_127) ;  /* 0xffffffb000547947 */ /* 0x000fea000383ffff */
.L_x_49:
[----:B------:R-:W-:-:S07]  /*7850*/  MOV R0, UR5 ;  /* 0x0000000500007c02 */ /* 0x000fce0008000f00 */
.L_x_128:
[----:B-1----:R1:W2:Y:S02]  /*7860*/  SYNCS.PHASECHK.TRANS64.TRYWAIT P0, [R0+URZ+0xb0], R3 ;  /* 0x0000b003000075a7 */ /* 0x0022a400080011ff */
[----:B--2---:R-:W-:Y:S05]  /*7870*/  @!P0 NANOSLEEP.SYNCS 0x989680 ;  /* 0x009896800000895d */ /* 0x004fea0003900000 */
[----:B------:R-:W2:Y:S02]  /*7880*/  @!P0 SYNCS.PHASECHK.TRANS64 P0, [R0+URZ+0xb0], R3 ;  /* 0x0000b003000085a7 */ /* 0x000ea400080010ff */
[----:B--2---:R-:W-:Y:S05]  /*7890*/  @!P0 BRA `(.L_x_128) ;  /* 0xfffffffc00f08947 */ /* 0x004fea000383ffff */
[----:B------:R-:W-:Y:S05]  /*78a0*/  BRA `(.L_x_48) ;  /* 0xffffffb000a87947 */ /* 0x000fea000383ffff */
.L_x_56:
[----:B-1----:R1:W2:Y:S02]  /*78b0*/  SYNCS.PHASECHK.TRANS64.TRYWAIT P1, [R0+URZ+0xa0], R5 ;  /* 0x0000a005000075a7 */ /* 0x0022a400080211ff */
[----:B--2---:R-:W-:Y:S05]  /*78c0*/  @!P1 NANOSLEEP.SYNCS 0x989680 ;  /* 0x009896800000995d */ /* 0x004fea0003900000 */
[----:B------:R-:W2:Y:S02]  /*78d0*/  @!P1 SYNCS.PHASECHK.TRANS64 P1, [R0+URZ+0xa0], R5 ;  /* 0x0000a005000095a7 */ /* 0x000ea400080210ff */
[----:B--2---:R-:W-:Y:S05]  /*78e0*/  @!P1 BRA `(.L_x_56) ;  /* 0xfffffffc00f09947 */ /* 0x004fea000383ffff */
[----:B------:R-:W-:Y:S05]  /*78f0*/  BRA `(.L_x_129) ;  /* 0xffffffb800187947 */ /* 0x000fea000383ffff */
.L_x_57:
[----:B------:R-:W-:-:S07]  /*7900*/  MOV R3, UR7 ;  /* 0x0000000700037c02 */ /* 0x000fce0008000f00 */
.L_x_130:
[----:B-1----:R1:W2:Y:S02]  /*7910*/  SYNCS.PHASECHK.TRANS64.TRYWAIT P0, [R3+URZ+0xe0], R0 ;  /* 0x0000e000030075a7 */ /* 0x0022a400080011ff */
[----:B--2---:R-:W-:Y:S05]  /*7920*/  @!P0 NANOSLEEP.SYNCS 0x989680 ;  /* 0x009896800000895d */ /* 0x004fea0003900000 */
[----:B------:R-:W2:Y:S02]  /*7930*/  @!P0 SYNCS.PHASECHK.TRANS64 P0, [R3+URZ+0xe0], R0 ;  /* 0x0000e000030085a7 */ /* 0x000ea400080010ff */
[----:B--2---:R-:W-:Y:S05]  /*7940*/  @!P0 BRA `(.L_x_130) ;  /* 0xfffffffc00f08947 */ /* 0x004fea000383ffff */
[----:B------:R-:W-:Y:S05]  /*7950*/  BRA `(.L_x_131) ;  /* 0xffffffb800687947 */ /* 0x000fea000383ffff */
.L_x_60:
[----:B------:R-:W-:Y:S07]  /*7960*/  MOV R0, UR6 ;  /* 0x0000000600007c02 */ /* 0x000fee0008000f00 */
.L_x_132:
[----:B-1----:R1:W2:Y:S02]  /*7970*/  SYNCS.PHASECHK.TRANS64.TRYWAIT P0, [R0+URZ], R3 ;  /* 0x00000003000075a7 */ /* 0x0022a400080011ff */
[----:B--2---:R-:W-:Y:S05]  /*7980*/  @!P0 NANOSLEEP.SYNCS 0x989680 ;  /* 0x009896800000895d */ /* 0x004fea0003900000 */
[----:B------:R-:W2:Y:S02]  /*7990*/  @!P0 SYNCS.PHASECHK.TRANS64 P0, [R0+URZ], R3 ;  /* 0x00000003000085a7 */ /* 0x000ea400080010ff */
[----:B--2---:R-:W-:Y:S05]  /*79a0*/  @!P0 BRA `(.L_x_132) ;  /* 0xfffffffc00f08947 */ /* 0x004fea000383ffff */
[----:B------:R-:W-:Y:S05]  /*79b0*/  BRA `(.L_x_59) ;  /* 0xffffffb800847947 */ /* 0x000fea000383ffff */
.L_x_63:
[----:B------:R-:W-:-:S07]  /*79c0*/  MOV R0, UR6 ;  /* 0x0000000600007c02 */ /* 0x000fce0008000f00 */
.L_x_133:
[----:B--2---:R2:W4:Y:S02]  /*79d0*/  SYNCS.PHASECHK.TRANS64.TRYWAIT P0, [R0+URZ], R3 ;  /* 0x00000003000075a7 */ /* 0x00452400080011ff */
[----:B----4-:R-:W-:Y:S05]  /*79e0*/  @!P0 NANOSLEEP.SYNCS 0x989680 ;  /* 0x009896800000895d */ /* 0x010fea0003900000 */
[----:B------:R-:W4:Y:S02]  /*79f0*/  @!P0 SYNCS.PHASECHK.TRANS64 P0, [R0+URZ], R3 ;  /* 0x00000003000085a7 */ /* 0x000f2400080010ff */
[----:B----4-:R-:W-:Y:S05]  /*7a00*/  @!P0 BRA `(.L_x_133) ;  /* 0xfffffffc00f08947 */ /* 0x010fea000383ffff */
[----:B------:R-:W-:Y:S05]  /*7a10*/  BRA `(.L_x_134) ;  /* 0xffffffbc00607947 */ /* 0x000fea000383ffff */
.L_x_64:
[----:B------:R-:W-:-:S07]  /*7a20*/  MOV R0, UR6 ;  /* 0x0000000600007c02 */ /* 0x000fce0008000f00 */
.L_x_135:
[----:B-1----:R1:W2:Y:S02]  /*7a30*/  SYNCS.PHASECHK.TRANS64.TRYWAIT P0, [R0+URZ], R3 ;  /* 0x00000003000075a7 */ /* 0x0022a400080011ff */
[----:B--2---:R-:W-:Y:S05]  /*7a40*/  @!P0 NANOSLEEP.SYNCS 0x989680 ;  /* 0x009896800000895d */ /* 0x004fea0003900000 */
[----:B------:R-:W2:Y:S02]  /*7a50*/  @!P0 SYNCS.PHASECHK.TRANS64 P0, [R0+URZ], R3 ;  /* 0x00000003000085a7 */ /* 0x000ea400080010ff */
[----:B--2---:R-:W-:Y:S05]  /*7a60*/  @!P0 BRA `(.L_x_135) ;  /* 0xfffffffc00f08947 */ /* 0x004fea000383ffff */
[----:B------:R-:W-:Y:S05]  /*7a70*/  BRA `(.L_x_136) ;  /* 0xffffffbc006c7947 */ /* 0x000fea000383ffff */
.L_x_65:
[----:B------:R-:W-:-:S07]  /*7a80*/  MOV R0, UR6 ;  /* 0x0000000600007c02 */ /* 0x000fce0008000f00 */
.L_x_137:
[----:B-1----:R1:W2:Y:S02]  /*7a90*/  SYNCS.PHASECHK.TRANS64.TRYWAIT P0, [R0+URZ], R3 ;  /* 0x00000003000075a7 */ /* 0x0022a400080011ff */
[----:B--2---:R-:W-:Y:S05]  /*7aa0*/  @!P0 NANOSLEEP.SYNCS 0x989680 ;  /* 0x009896800000895d */ /* 0x004fea0003900000 */
[----:B------:R-:W2:Y:S02]  /*7ab0*/  @!P0 SYNCS.PHASECHK.TRANS64 P0, [R0+URZ], R3 ;  /* 0x00000003000085a7 */ /* 0x000ea400080010ff */
[----:B--2---:R-:W-:Y:S05]  /*7ac0*/  @!P0 BRA `(.L_x_137) ;  /* 0xfffffffc00f08947 */ /* 0x004fea000383ffff */
[----:B------:R-:W-:Y:S05]  /*7ad0*/  BRA `(.L_x_138) ;  /* 0xffffffbc00787947 */ /* 0x000fea000383ffff */
.L_x_66:
[----:B------:R-:W-:-:S07]  /*7ae0*/  MOV R0, UR7 ;  /* 0x0000000700007c02 */ /* 0x000fce0008000f00 */
.L_x_139:
[----:B-1----:R1:W2:Y:S02]  /*7af0*/  SYNCS.PHASECHK.TRANS64.TRYWAIT P0, [R0+URZ], R3 ;  /* 0x00000003000075a7 */ /* 0x0022a400080011ff */
[----:B--2---:R-:W-:Y:S05]  /*7b00*/  @!P0 NANOSLEEP.SYNCS 0x989680 ;  /* 0x009896800000895d */ /* 0x004fea0003900000 */
[----:B------:R-:W2:Y:S02]  /*7b10*/  @!P0 SYNCS.PHASECHK.TRANS64 P0, [R0+URZ], R3 ;  /* 0x00000003000085a7 */ /* 0x000ea400080010ff */
[----:B--2---:R-:W-:Y:S05]  /*7b20*/  @!P0 BRA `(.L_x_139) ;  /* 0xfffffffc00f08947 */ /* 0x004fea000383ffff */
[----:B------:R-:W-:Y:S05]  /*7b30*/  BRA `(.L_x_140) ;  /* 0xffffffbc00847947 */ /* 0x000fea000383ffff */
.L_x_71:
[----:B--2---:R2:W3:Y:S02]  /*7b40*/  SYNCS.PHASECHK.TRANS64.TRYWAIT P0, [R0+URZ+0xa0], R3 ;  /* 0x0000a003000075a7 */ /* 0x0044e400080011ff */
[----:B---3--:R-:W-:Y:S05]  /*7b50*/  @!P0 NANOSLEEP.SYNCS 0x989680 ;  /* 0x009896800000895d */ /* 0x008fea0003900000 */
[----:B------:R-:W3:Y:S02]  /*7b60*/  @!P0 SYNCS.PHASECHK.TRANS64 P0, [R0+URZ+0xa0], R3 ;  /* 0x0000a003000085a7 */ /* 0x000ee400080010ff */
[----:B---3--:R-:W-:Y:S05]  /*7b70*/  @!P0 BRA `(.L_x_71) ;  /* 0xfffffffc00f08947 */ /* 0x008fea000383ffff */
[----:B------:R-:W-:Y:S05]  /*7b80*/  BRA `(.L_x_141) ;  /* 0xffffffc000887947 */ /* 0x000fea000383ffff */
.L_x_74:
[----:B------:R-:W-:Y:S07]  /*7b90*/  MOV R0, UR7 ;  /* 0x0000000700007c02 */ /* 0x000fee0008000f00 */
.L_x_142:
[----:B--2---:R2:W3:Y:S02]  /*7ba0*/  SYNCS.PHASECHK.TRANS64.TRYWAIT P0, [R0+URZ+0x98], R3 ;  /* 0x00009803000075a7 */ /* 0x0044e400080011ff */
[----:B---3--:R-:W-:Y:S05]  /*7bb0*/  @!P0 NANOSLEEP.SYNCS 0x989680 ;  /* 0x009896800000895d */ /* 0x008fea0003900000 */
[----:B------:R-:W3:Y:S02]  /*7bc0*/  @!P0 SYNCS.PHASECHK.TRANS64 P0, [R0+URZ+0x98], R3 ;  /* 0x00009803000085a7 */ /* 0x000ee400080010ff */
[----:B---3--:R-:W-:Y:S05]  /*7bd0*/  @!P0 BRA `(.L_x_142) ;  /* 0xfffffffc00f08947 */ /* 0x008fea000383ffff */
[----:B------:R-:W-:Y:S05]  /*7be0*/  BRA `(.L_x_73) ;  /* 0xffffffc400687947 */ /* 0x000fea000383ffff */
.L_x_77:
[----:B--2---:R-:W-:Y:S07]  /*7bf0*/  MOV R3, UR7 ;  /* 0x0000000700037c02 */ /* 0x004fee0008000f00 */
.L_x_143:
[----:B-1----:R1:W2:Y:S02]  /*7c00*/  SYNCS.PHASECHK.TRANS64.TRYWAIT P0, [R3+URZ+0x80], R12 ;  /* 0x0000800c030075a7 */ /* 0x0022a400080011ff */
[----:B--2---:R-:W-:Y:S05]  /*7c10*/  @!P0 NANOSLEEP.SYNCS 0x989680 ;  /* 0x009896800000895d */ /* 0x004fea0003900000 */
[----:B------:R-:W2:Y:S02]  /*7c20*/  @!P0 SYNCS.PHASECHK.TRANS64 P0, [R3+URZ+0x80], R12 ;  /* 0x0000800c030085a7 */ /* 0x000ea400080010ff */
[----:B--2---:R-:W-:Y:S05]  /*7c30*/  @!P0 BRA `(.L_x_143) ;  /* 0xfffffffc00f08947 */ /* 0x004fea000383ffff */
[----:B------:R-:W-:Y:S05]  /*7c40*/  BRA `(.L_x_144) ;  /* 0xffffffc400e07947 */ /* 0x000fea000383ffff */
.L_x_78:
[----:B------:R-:W-:Y:S07]  /*7c50*/  MOV R3, UR7 ;  /* 0x0000000700037c02 */ /* 0x000fee0008000f00 */
.L_x_145:
[----:B-1----:R1:W2:Y:S02]  /*7c60*/  SYNCS.PHASECHK.TRANS64.TRYWAIT P0, [R3+URZ+0x88], R12 ;  /* 0x0000880c030075a7 */ /* 0x0022a400080011ff */
[----:B--2---:R-:W-:Y:S05]  /*7c70*/  @!P0 NANOSLEEP.SYNCS 0x989680 ;  /* 0x009896800000895d */ /* 0x004fea0003900000 */
[----:B------:R-:W2:Y:S02]  /*7c80*/  @!P0 SYNCS.PHASECHK.TRANS64 P0, [R3+URZ+0x88], R12 ;  /* 0x0000880c030085a7 */ /* 0x000ea400080010ff */
[----:B--2---:R-:W-:Y:S05]  /*7c90*/  @!P0 BRA `(.L_x_145) ;  /* 0xfffffffc00f08947 */ /* 0x004fea000383ffff */
[----:B------:R-:W-:Y:S05]  /*7ca0*/  BRA `(.L_x_146) ;  /* 0xffffffc800607947 */ /* 0x000fea000383ffff */
.L_x_80:
[----:B------:R-:W-:-:S07]  /*7cb0*/  MOV R0, UR7 ;  /* 0x0000000700007c02 */ /* 0x000fce0008000f00 */
.L_x_147:
[----:B-1----:R1:W3:Y:S02]  /*7cc0*/  SYNCS.PHASECHK.TRANS64.TRYWAIT P0, [R0+URZ+0x80], R3 ;  /* 0x00008003000075a7 */ /* 0x0022e400080011ff */
[----:B---3--:R-:W-:Y:S05]  /*7cd0*/  @!P0 NANOSLEEP.SYNCS 0x989680 ;  /* 0x009896800000895d */ /* 0x008fea0003900000 */
[----:B------:R-:W3:Y:S02]  /*7ce0*/  @!P0 SYNCS.PHASECHK.TRANS64 P0, [R0+URZ+0x80], R3 ;  /* 0x00008003000085a7 */ /* 0x000ee400080010ff */
[----:B---3--:R-:W-:Y:S05]  /*7cf0*/  @!P0 BRA `(.L_x_147) ;  /* 0xfffffffc00f08947 */ /* 0x008fea000383ffff */
[----:B------:R-:W-:Y:S05]  /*7d00*/  BRA `(.L_x_148) ;  /* 0xffffffc800d07947 */ /* 0x000fea000383ffff */
.L_x_82:
[----:B--2---:R2:W4:Y:S02]  /*7d10*/  SYNCS.PHASECHK.TRANS64.TRYWAIT P0, [R0+URZ+0xa0], R3 ;  /* 0x0000a003000075a7 */ /* 0x00452400080011ff */
[----:B----4-:R-:W-:Y:S05]  /*7d20*/  @!P0 NANOSLEEP.SYNCS 0x989680 ;  /* 0x009896800000895d */ /* 0x010fea0003900000 */
[----:B------:R-:W4:Y:S02]  /*7d30*/  @!P0 SYNCS.PHASECHK.TRANS64 P0, [R0+URZ+0xa0], R3 ;  /* 0x0000a003000085a7 */ /* 0x000f2400080010ff */
[----:B----4-:R-:W-:Y:S05]  /*7d40*/  @!P0 BRA `(.L_x_82) ;  /* 0xfffffffc00f08947 */ /* 0x010fea000383ffff */
[----:B------:R-:W-:Y:S05]  /*7d50*/  BRA `(.L_x_149) ;  /* 0xffffffcc009c7947 */ /* 0x000fea000383ffff */
.L_x_93:
[----:B-1----:R1:W3:Y:S02]  /*7d60*/  SYNCS.PHASECHK.TRANS64.TRYWAIT P1, [R0+URZ+0x70], R3 ;  /* 0x00007003000075a7 */ /* 0x0022e400080211ff */
[----:B---3--:R-:W-:Y:S05]  /*7d70*/  @!P1 NANOSLEEP.SYNCS 0x989680 ;  /* 0x009896800000995d */ /* 0x008fea0003900000 */
[----:B------:R-:W3:Y:S02]  /*7d80*/  @!P1 SYNCS.PHASECHK.TRANS64 P1, [R0+URZ+0x70], R3 ;  /* 0x00007003000095a7 */ /* 0x000ee400080210ff */
[----:B---3--:R-:W-:Y:S05]  /*7d90*/  @!P1 BRA `(.L_x_93) ;  /* 0xfffffffc00f09947 */ /* 0x008fea000383ffff */
[----:B------:R-:W-:Y:S05]  /*7da0*/  BRA `(.L_x_92) ;  /* 0xffffffd800b47947 */ /* 0x000fea000383ffff */
.L_x_95:
[----:B-1----:R1:W4:Y:S02]  /*7db0*/  SYNCS.PHASECHK.TRANS64.TRYWAIT P0, [R113+URZ+0xc0], R2 ;  /* 0x0000c002710075a7 */ /* 0x00232400080011ff */
[----:B----4-:R-:W-:Y:S05]  /*7dc0*/  @!P0 NANOSLEEP.SYNCS 0x989680 ;  /* 0x009896800000895d */ /* 0x010fea0003900000 */
[----:B------:R-:W4:Y:S02]  /*7dd0*/  @!P0 SYNCS.PHASECHK.TRANS64 P0, [R113+URZ+0xc0], R2 ;  /* 0x0000c002710085a7 */ /* 0x000f2400080010ff */
[----:B----4-:R-:W-:Y:S05]  /*7de0*/  @!P0 BRA `(.L_x_95) ;  /* 0xfffffffc00f08947 */ /* 0x010fea000383ffff */
[----:B------:R-:W-:Y:S05]  /*7df0*/  BRA `(.L_x_94) ;  /* 0xffffffdc00087947 */ /* 0x000fea000383ffff */
.L_x_103:
[----:B--2---:R2:W3:Y:S02]  /*7e00*/  SYNCS.PHASECHK.TRANS64.TRYWAIT P0, [R32+URZ+0x70], R3 ;  /* 0x00007003200075a7 */ /* 0x0044e400080011ff */
[----:B---3--:R-:W-:Y:S05]  /*7e10*/  @!P0 NANOSLEEP.SYNCS 0x989680 ;  /* 0x009896800000895d */ /* 0x008fea0003900000 */
[----:B------:R-:W3:Y:S02]  /*7e20*/  @!P0 SYNCS.PHASECHK.TRANS64 P0, [R32+URZ+0x70], R3 ;  /* 0x00007003200085a7 */ /* 0x000ee400080010ff */
[----:B---3--:R-:W-:Y:S05]  /*7e30*/  @!P0 BRA `(.L_x_103) ;  /* 0xfffffffc00f08947 */ /* 0x008fea000383ffff */
[----:B------:R-:W-:Y:S05]  /*7e40*/  BRA `(.L_x_102) ;  /* 0xffffffe400f87947 */ /* 0x000fea000383ffff */
        .weak           $__internal_0_$__cuda_sm10x_tcgen05_guardrail_trap_col_being_dealloced_not_returned_by_alloc
        .type           $__internal_0_$__cuda_sm10x_tcgen05_guardrail_trap_col_being_dealloced_not_returned_by_alloc,@function
        .size           $__internal_0_$__cuda_sm10x_tcgen05_guardrail_trap_col_being_dealloced_not_returned_by_alloc,($__internal_1_$__cuda_sm10x_tcgen05_guardrail_trap_phase_invalid_during_alloc - $__internal_0_$__cuda_sm10x_tcgen05_guardrail_trap_col_being_dealloced_not_returned_by_alloc)
$__internal_0_$__cuda_sm10x_tcgen05_guardrail_trap_col_being_dealloced_not_returned_by_alloc:
[----:B------:R-:W-:Y:S05]  /*7e50*/  BPT.TRAP 0x1 ;  /* 0x000000040000795c */ /* 0x000fea0000300000 */
[----:B------:R-:W-:-:S04]  /*7e60*/  HFMA2 R3, -RZ, RZ, 0, 0 ;  /* 0x00000000ff037431 */ /* 0x000fc800000001ff */
[----:B------:R-:W-:Y:S05]  /*7e70*/  RET.REL.NODEC R2 `(_ZN7cutlass13device_kernelINS_4gemm6kernel13GemmUniversalIN4cute5tupleIJiiiiEEENS1_10collective13CollectiveMmaINS1_35MainloopSm100TmaUmmaWarpSpecializedILi7ELi2ELi4ENS5_IJNS4_1CILi1EEESB_SB_EEEEENS5_IJNSA_ILi64EEENSA_ILi128EEESF_EEENS_12float_e5m2_tENS5_IJlSB_lEEESH_SI_NS4_8TiledMMAINS4_8MMA_AtomIJNS4_10MMA_TraitsINS4_19SM100_MMA_F8F6F4_SSEJSH_SH_fSE_SF_NS4_17integral_constantINS4_4UMMA5MajorELSP_0EEESQ_NSN_INSO_7ScaleInELSR_0EEESS_EEEEEENS4_6LayoutISC_NS5_IJNSA_ILi0EEESW_SW_EEEEENS5_IJNS4_10UnderscoreESZ_SZ_EEEEENS4_13SM90_TMA_LOADENS4_14ComposedLayoutINS4_7SwizzleILi3ELi4ELi3EEENS4_18smem_ptr_flag_bitsILi8EEENSV_INS5_IJNSA_ILi8EEESF_EEENS5_IJSF_SB_EEEEEEEvNS4_8identityES12_S1C_vS1D_EENS_8epilogue10collective18CollectiveEpilogueINS1F_23Sm100TmaWarpSpecializedILi2ELi2ELi32ELb0ELb0EEEJSG_NS5_IJNSV_ISE_SB_EES1K_EEESH_SI_SH_SI_NS1F_6fusion15FusionCallbacksIS1J_NS1M_17LinearCombinationISH_fSH_fLNS_15FloatRoundStyleE2EEESG_S1L_JEEENS4_5SM1004TMEM4LOAD26SM100_TMEM_LOAD_16dp32b32xES12_NS13_INS14_ILi2ELi4ELi3EEES17_NSV_INS5_IJS18_SE_EEENS5_IJSE_SB_EEEEEEENS4_39AutoVectorizingCopyWithAssumedAlignmentILi128EEENS4_14SM90_TMA_STOREES20_S22_S22_EEEvvEEEEvNT_6ParamsE) ;  /* 0xffffff8002607950 */ /* 0x000fea0003c3ffff */
        .weak           $__internal_1_$__cuda_sm10x_tcgen05_guardrail_trap_phase_invalid_during_alloc
        .type           $__internal_1_$__cuda_sm10x_tcgen05_guardrail_trap_phase_invalid_during_alloc,@function
        .size           $__internal_1_$__cuda_sm10x_tcgen05_guardrail_trap_phase_invalid_during_alloc,($__internal_2_$__cuda_sm10x_tcgen05_guardrail_trap_unallocated_columns_being_dealloced - $__internal_1_$__cuda_sm10x_tcgen05_guardrail_trap_phase_invalid_during_alloc)
$__internal_1_$__cuda_sm10x_tcgen05_guardrail_trap_phase_invalid_during_alloc:
[----:B------:R-:W-:Y:S05]  /*7e80*/  BPT.TRAP 0x1 ;  /* 0x000000040000795c */ /* 0x000fea0000300000 */
[----:B------:R-:W-:-:S04]  /*7e90*/  MOV R3, 0x0 ;  /* 0x0000000000037802 */ /* 0x000fc80000000f00 */
[----:B------:R-:W-:Y:S05]  /*7ea0*/  RET.REL.NODEC R2 `(_ZN7cutlass13device_kernelINS_4gemm6kernel13GemmUniversalIN4cute5tupleIJiiiiEEENS1_10collective13CollectiveMmaINS1_35MainloopSm100TmaUmmaWarpSpecializedILi7ELi2ELi4ENS5_IJNS4_1CILi1EEESB_SB_EEEEENS5_IJNSA_ILi64EEENSA_ILi128EEESF_EEENS_12float_e5m2_tENS5_IJlSB_lEEESH_SI_NS4_8TiledMMAINS4_8MMA_AtomIJNS4_10MMA_TraitsINS4_19SM100_MMA_F8F6F4_SSEJSH_SH_fSE_SF_NS4_17integral_constantINS4_4UMMA5MajorELSP_0EEESQ_NSN_INSO_7ScaleInELSR_0EEESS_EEEEEENS4_6LayoutISC_NS5_IJNSA_ILi0EEESW_SW_EEEEENS5_IJNS4_10UnderscoreESZ_SZ_EEEEENS4_13SM90_TMA_LOADENS4_14ComposedLayoutINS4_7SwizzleILi3ELi4ELi3EEENS4_18smem_ptr_flag_bitsILi8EEENSV_INS5_IJNSA_ILi8EEESF_EEENS5_IJSF_SB_EEEEEEEvNS4_8identityES12_S1C_vS1D_EENS_8epilogue10collective18CollectiveEpilogueINS1F_23Sm100TmaWarpSpecializedILi2ELi2ELi32ELb0ELb0EEEJSG_NS5_IJNSV_ISE_SB_EES1K_EEESH_SI_SH_SI_NS1F_6fusion15FusionCallbacksIS1J_NS1M_17LinearCombinationISH_fSH_fLNS_15FloatRoundStyleE2EEESG_S1L_JEEENS4_5SM1004TMEM4LOAD26SM100_TMEM_LOAD_16dp32b32xES12_NS13_INS14_ILi2ELi4ELi3EEES17_NSV_INS5_IJS18_SE_EEENS5_IJSE_SB_EEEEEEENS4_39AutoVectorizingCopyWithAssumedAlignmentILi128EEENS4_14SM90_TMA_STOREES20_S22_S22_EEEvvEEEEvNT_6ParamsE) ;  /* 0xffffff8002547950 */ /* 0x000fea0003c3ffff */
        .weak           $__internal_2_$__cuda_sm10x_tcgen05_guardrail_trap_unallocated_columns_being_dealloced
        .type           $__internal_2_$__cuda_sm10x_tcgen05_guardrail_trap_unallocated_columns_being_dealloced,@function
        .size           $__internal_2_$__cuda_sm10x_tcgen05_guardrail_trap_unallocated_columns_being_dealloced,(.L_x_151 - $__internal_2_$__cuda_sm10x_tcgen05_guardrail_trap_unallocated_columns_being_dealloced)
$__internal_2_$__cuda_sm10x_tcgen05_guardrail_trap_unallocated_columns_being_dealloced:
[----:B------:R-:W-:Y:S05]  /*7eb0*/  BPT.TRAP 0x1 ;  /* 0x000000040000795c */ /* 0x000fea0000300000 */
[----:B------:R-:W-:-:S04]  /*7ec0*/  HFMA2 R3, -RZ, RZ, 0, 0 ;  /* 0x00000000ff037431 */ /* 0x000fc800000001ff */
[----:B------:R-:W-:Y:S05]  /*7ed0*/  RET.REL.NODEC R2 `(_ZN7cutlass13device_kernelINS_4gemm6kernel13GemmUniversalIN4cute5tupleIJiiiiEEENS1_10collective13CollectiveMmaINS1_35MainloopSm100TmaUmmaWarpSpecializedILi7ELi2ELi4ENS5_IJNS4_1CILi1EEESB_SB_EEEEENS5_IJNSA_ILi64EEENSA_ILi128EEESF_EEENS_12float_e5m2_tENS5_IJlSB_lEEESH_SI_NS4_8TiledMMAINS4_8MMA_AtomIJNS4_10MMA_TraitsINS4_19SM100_MMA_F8F6F4_SSEJSH_SH_fSE_SF_NS4_17integral_constantINS4_4UMMA5MajorELSP_0EEESQ_NSN_INSO_7ScaleInELSR_0EEESS_EEEEEENS4_6LayoutISC_NS5_IJNSA_ILi0EEESW_SW_EEEEENS5_IJNS4_10UnderscoreESZ_SZ_EEEEENS4_13SM90_TMA_LOADENS4_14ComposedLayoutINS4_7SwizzleILi3ELi4ELi3EEENS4_18smem_ptr_flag_bitsILi8EEENSV_INS5_IJNSA_ILi8EEESF_EEENS5_IJSF_SB_EEEEEEEvNS4_8identityES12_S1C_vS1D_EENS_8epilogue10collective18CollectiveEpilogueINS1F_23Sm100TmaWarpSpecializedILi2ELi2ELi32ELb0ELb0EEEJSG_NS5_IJNSV_ISE_SB_EES1K_EEESH_SI_SH_SI_NS1F_6fusion15FusionCallbacksIS1J_NS1M_17LinearCombinationISH_fSH_fLNS_15FloatRoundStyleE2EEESG_S1L_JEEENS4_5SM1004TMEM4LOAD26SM100_TMEM_LOAD_16dp32b32xES12_NS13_INS14_ILi2ELi4ELi3EEES17_NSV_INS5_IJS18_SE_EEENS5_IJSE_SB_EEEEEEENS4_39AutoVectorizingCopyWithAssumedAlignmentILi128EEENS4_14SM90_TMA_STOREES20_S22_S22_EEEvvEEEEvNT_6ParamsE) ;  /* 0xffffff8002487950 */ /* 0x000fea0003c3ffff */
.L_x_150:
[----:B------:R-:W-:-:S00]  /*7ee0*/  BRA `(.L_x_150) ;  /* 0xfffffffc00fc7947 */ /* 0x000fc0000383ffff */
[----:B------:R-:W-:-:S00]  /*7ef0*/  NOP ;  /* 0x0000000000007918 */ /* 0x000fc00000000000 */
        /* <DEDUP_REMOVED lines=8> */
.L_x_151:


//--------------------- .nv.global.init           --------------------------
	.section	.nv.global.init,"aw",@progbits
.nv.global.init:
	.type		$str$27,@object
	.size		$str$27,($str$28 - $str$27)
$str$27:
        /*0000*/ 	.byte	0x28, 0x61, 0x64, 0x64, 0x72, 0x65, 0x73, 0x73, 0x20, 0x26, 0x20, 0x6d, 0x61, 0x73, 0x6b, 0x29
        /*0010*/ 	.byte	0x20, 0x3d, 0x3d, 0x20, 0x30, 0x00
	.type		$str$28,@object
	.size		$str$28,($str$26 - $str$28)
$str$28:
        /*0016*/ 	.byte	0x2f, 0x74, 0x6d, 0x70, 0x2f, 0x63, 0x75, 0x74, 0x6c, 0x61, 0x73, 0x73, 0x5f, 0x73, 0x77, 0x65
        /*0026*/ 	.byte	0x65, 0x70, 0x5f, 0x73, 0x72, 0x63, 0x2f, 0x69, 0x6e, 0x63, 0x6c, 0x75, 0x64, 0x65, 0x2f, 0x63
        /*0036*/ 	.byte	0x75, 0x74, 0x65, 0x2f, 0x70, 0x6f, 0x69, 0x6e, 0x74, 0x65, 0x72, 0x5f, 0x66, 0x6c, 0x61, 0x67
        /*0046*/ 	.byte	0x67, 0x65, 0x64, 0x2e, 0x68, 0x70, 0x70, 0x00
	.type		$str$26,@object
	.size		$str$26,($str$25 - $str$26)
$str$26:
        /*004e*/ 	.byte	0x2f, 0x74, 0x6d, 0x70, 0x2f, 0x63, 0x75, 0x74, 0x6c, 0x61, 0x73, 0x73, 0x5f, 0x73, 0x77, 0x65
        /*005e*/ 	.byte	0x65, 0x70, 0x5f, 0x73, 0x72, 0x63, 0x2f, 0x69, 0x6e, 0x63, 0x6c, 0x75, 0x64, 0x65, 0x2f, 0x63
        /*006e*/ 	.byte	0x75, 0x74, 0x65, 0x2f, 0x61, 0x74, 0x6f, 0x6d, 0x2f, 0x63, 0x6f, 0x70, 0x79, 0x5f, 0x74, 0x72
        /*007e*/ 	.byte	0x61, 0x69, 0x74, 0x73, 0x5f, 0x73, 0x6d, 0x31, 0x30, 0x30, 0x2e, 0x68, 0x70, 0x70, 0x00
	.type		$str$25,@object
	.size		$str$25,(__unnamed_1 - $str$25)
$str$25:
        /*008d*/ 	.byte	0x28, 0x28, 0x75, 0x69, 0x6e, 0x74, 0x33, 0x32, 0x5f, 0x74, 0x28, 0x74, 0x68, 0x72, 0x65, 0x61
        /*009d*/ 	.byte	0x64, 0x49, 0x64, 0x78, 0x2e, 0x78, 0x29, 0x20, 0x2f, 0x20, 0x33, 0x32, 0x29, 0x20, 0x25, 0x20
        /*00ad*/ 	.byte	0x34, 0x29, 0x20, 0x3d, 0x3d, 0x20, 0x28, 0x28, 0x28, 0x74, 0x6d, 0x65, 0x6d, 0x5f, 0x61, 0x64
        /*00bd*/ 	.byte	0x64, 0x72, 0x20, 0x3e, 0x3e, 0x20, 0x31, 0x36, 0x29, 0x20, 0x2f, 0x20, 0x33, 0x32, 0x29, 0x20
        /*00cd*/ 	.byte	0x25, 0x20, 0x34, 0x29, 0x00
	.type		__unnamed_1,@object
	.size		__unnamed_1,(__unnamed_2 - __unnamed_1)
__unnamed_1:
        /*00d2*/ 	.byte	0x61, 0x75, 0x74, 0x6f, 0x20, 0x63, 0x75, 0x74, 0x65, 0x3a, 0x3a, 0x61, 0x73, 0x5f, 0x70, 0x6f
        /* <DEDUP_REMOVED lines=24> */
        /*0262*/ 	.byte	0x3c, 0x34, 0x30, 0x39, 0x36, 0x3e, 0x3e, 0x3e, 0x3e, 0x5d, 0x00
	.type		__unnamed_2,@object
	.size		__unnamed_2,(.L_2 - __unnamed_2)
__unnamed_2:
        /* <DEDUP_REMOVED lines=40> */
        /*04ed*/ 	.byte	0x74, 0x65, 0x3a, 0x3a, 0x43, 0x3c, 0x30, 0x3e, 0x3e, 0x3e, 0x3e, 0x5d, 0x00
.L_2:


//--------------------- .nv.shared._ZN7cutlass13device_kernelINS_4gemm6kernel13GemmUniversalIN4cute5tupleIJiiiiEEENS1_10collective13CollectiveMmaINS1_35MainloopSm100TmaUmmaWarpSpecializedILi7ELi2ELi4ENS5_IJNS4_1CILi1EEESB_SB_EEEEENS5_IJNSA_ILi64EEENSA_ILi128EEESF_EEENS_12float_e5m2_tENS5_IJlSB_lEEESH_SI_NS4_8TiledMMAINS4_8MMA_AtomIJNS4_10MMA_TraitsINS4_19SM100_MMA_F8F6F4_SSEJSH_SH_fSE_SF_NS4_17integral_constantINS4_4UMMA5MajorELSP_0EEESQ_NSN_INSO_7ScaleInELSR_0EEESS_EEEEEENS4_6LayoutISC_NS5_IJNSA_ILi0EEESW_SW_EEEEENS5_IJNS4_10UnderscoreESZ_SZ_EEEEENS4_13SM90_TMA_LOADENS4_14ComposedLayoutINS4_7SwizzleILi3ELi4ELi3EEENS4_18smem_ptr_flag_bitsILi8EEENSV_INS5_IJNSA_ILi8EEESF_EEENS5_IJSF_SB_EEEEEEEvNS4_8identityES12_S1C_vS1D_EENS_8epilogue10collective18CollectiveEpilogueINS1F_23Sm100TmaWarpSpecializedILi2ELi2ELi32ELb0ELb0EEEJSG_NS5_IJNSV_ISE_SB_EES1K_EEESH_SI_SH_SI_NS1F_6fusion15FusionCallbacksIS1J_NS1M_17LinearCombinationISH_fSH_fLNS_15FloatRoundStyleE2EEESG_S1L_JEEENS4_5SM1004TMEM4LOAD26SM100_TMEM_LOAD_16dp32b32xES12_NS13_INS14_ILi2ELi4ELi3EEES17_NSV_INS5_IJS18_SE_EEENS5_IJSE_SB_EEEEEEENS4_39AutoVectorizingCopyWithAssumedAlignmentILi128EEENS4_14SM90_TMA_STOREES20_S22_S22_EEEvvEEEEvNT_6ParamsE --------------------------
	.section	.nv.shared._ZN7cutlass13device_kernelINS_4gemm6kernel13GemmUniversalIN4cute5tupleIJiiiiEEENS1_10collective13CollectiveMmaINS1_35MainloopSm100TmaUmmaWarpSpecializedILi7ELi2ELi4ENS5_IJNS4_1CILi1EEESB_SB_EEEEENS5_IJNSA_ILi64EEENSA_ILi128EEESF_EEENS_12float_e5m2_tENS5_IJlSB_lEEESH_SI_NS4_8TiledMMAINS4_8MMA_AtomIJNS4_10MMA_TraitsINS4_19SM100_MMA_F8F6F4_SSEJSH_SH_fSE_SF_NS4_17integral_constantINS4_4UMMA5MajorELSP_0EEESQ_NSN_INSO_7ScaleInELSR_0EEESS_EEEEEENS4_6LayoutISC_NS5_IJNSA_ILi0EEESW_SW_EEEEENS5_IJNS4_10UnderscoreESZ_SZ_EEEEENS4_13SM90_TMA_LOADENS4_14ComposedLayoutINS4_7SwizzleILi3ELi4ELi3EEENS4_18smem_ptr_flag_bitsILi8EEENSV_INS5_IJNSA_ILi8EEESF_EEENS5_IJSF_SB_EEEEEEEvNS4_8identityES12_S1C_vS1D_EENS_8epilogue10collective18CollectiveEpilogueINS1F_23Sm100TmaWarpSpecializedILi2ELi2ELi32ELb0ELb0EEEJSG_NS5_IJNSV_ISE_SB_EES1K_EEESH_SI_SH_SI_NS1F_6fusion15FusionCallbacksIS1J_NS1M_17LinearCombinationISH_fSH_fLNS_15FloatRoundStyleE2EEESG_S1L_JEEENS4_5SM1004TMEM4LOAD26SM100_TMEM_LOAD_16dp32b32xES12_NS13_INS14_ILi2ELi4ELi3EEES17_NSV_INS5_IJS18_SE_EEENS5_IJSE_SB_EEEEEEENS4_39AutoVectorizingCopyWithAssumedAlignmentILi128EEENS4_14SM90_TMA_STOREES20_S22_S22_EEEvvEEEEvNT_6ParamsE,"aw",@nobits
	.sectionflags	@""
	.align	16
	.zero		1024


//--------------------- .nv.shared.reserved.0     --------------------------
	.section	.nv.shared.reserved.0,"aw",@nobits
	.weak		__nv_reservedSMEM_offset_0_alias
	.size		__nv_reservedSMEM_offset_0_alias, 0, 64
	.other		__nv_reservedSMEM_offset_0_alias,@"STO_CUDA_RESERVED_SHARED STV_DEFAULT"
__nv_reservedSMEM_offset_0_alias:
	.zero		0
.nv.shared.reserved.0:
	.zero		64
	.weak		__nv_reservedSMEM_tcgen05_partition
	.type		__nv_reservedSMEM_tcgen05_partition,@object
	.size		__nv_reservedSMEM_tcgen05_partition,(.L_0 - __nv_reservedSMEM_tcgen05_partition)
__nv_reservedSMEM_tcgen05_partition:
	.zero		32
.L_0:


//--------------------- .nv.global                --------------------------
	.section	.nv.global,"aw",@nobits
.nv.global:
	.type		_ZN40_INTERNAL_19aee04b_4_k_cu_121a3ac6_292884cute1_E,@object
	.size		_ZN40_INTERNAL_19aee04b_4_k_cu_121a3ac6_292884cute1_E,(_ZN40_INTERNAL_19aee04b_4_k_cu_121a3ac6_292884cuda3std3__45__cpo6cbeginE - _ZN40_INTERNAL_19aee04b_4_k_cu_121a3ac6_292884cute1_E)
_ZN40_INTERNAL_19aee04b_4_k_cu_121a3ac6_292884cute1_E:
	.zero		1
	.type		_ZN40_INTERNAL_19aee04b_4_k_cu_121a3ac6_292884cuda3std3__45__cpo6cbeginE,@object
	.size		_ZN40_INTERNAL_19aee04b_4_k_cu_121a3ac6_292884cuda3std3__45__cpo6cbeginE,(_ZN40_INTERNAL_19aee04b_4_k_cu_121a3ac6_292884cuda3std3__48in_placeE - _ZN40_INTERNAL_19aee04b_4_k_cu_121a3ac6_292884cuda3std3__45__cpo6cbeginE)
_ZN40_INTERNAL_19aee04b_4_k_cu_121a3ac6_292884cuda3std3__45__cpo6cbeginE:
	.zero		1
	.type		_ZN40_INTERNAL_19aee04b_4_k_cu_121a3ac6_292884cuda3std3__48in_placeE,@object
	.size		_ZN40_INTERNAL_19aee04b_4_k_cu_121a3ac6_292884cuda3std3__48in_placeE,(_ZN40_INTERNAL_19aee04b_4_k_cu_121a3ac6_292884cuda3std6ranges3__45__cpo9iter_moveE - _ZN40_INTERNAL_19aee04b_4_k_cu_121a3ac6_292884cuda3std3__48in_placeE)
_ZN40_INTERNAL_19aee04b_4_k_cu_121a3ac6_292884cuda3std3__48in_placeE:
	.zero		1
	.type		_ZN40_INTERNAL_19aee04b_4_k_cu_121a3ac6_292884cuda3std6ranges3__45__cpo9iter_moveE,@object
	.size		_ZN40_INTERNAL_19aee04b_4_k_cu_121a3ac6_292884cuda3std6ranges3__45__cpo9iter_moveE,(_ZN40_INTERNAL_19aee04b_4_k_cu_121a3ac6_292884cuda3std3__45__cpo5beginE - _ZN40_INTERNAL_19aee04b_4_k_cu_121a3ac6_292884cuda3std6ranges3__45__cpo9iter_moveE)
_ZN40_INTERNAL_19aee04b_4_k_cu_121a3ac6_292884cuda3std6ranges3__45__cpo9iter_moveE:
	.zero		1
	.type		_ZN40_INTERNAL_19aee04b_4_k_cu_121a3ac6_292884cuda3std3__45__cpo5beginE,@object
	.size		_ZN40_INTERNAL_19aee04b_4_k_cu_121a3ac6_292884cuda3std3__45__cpo5beginE,(_ZN40_INTERNAL_19aee04b_4_k_cu_121a3ac6_292884cuda3std3__442_GLOBAL__N__19aee04b_4_k_cu_121a3ac6_292886ignoreE - _ZN40_INTERNAL_19aee04b_4_k_cu_121a3ac6_292884cuda3std3__45__cpo5beginE)
_ZN40_INTERNAL_19aee04b_4_k_cu_121a3ac6_292884cuda3std3__45__cpo5beginE:
	.zero		1
	.type		_ZN40_INTERNAL_19aee04b_4_k_cu_121a3ac6_292884cuda3std3__442_GLOBAL__N__19aee04b_4_k_cu_121a3ac6_292886ignoreE,@object
	.size		_ZN40_INTERNAL_19aee04b_4_k_cu_121a3ac6_292884cuda3std3__442_GLOBAL__N__19aee04b_4_k_cu_121a3ac6_292886ignoreE,(_ZN40_INTERNAL_19aee04b_4_k_cu_121a3ac6_292884cute7productE - _ZN40_INTERNAL_19aee04b_4_k_cu_121a3ac6_292884cuda3std3__442_GLOBAL__N__19aee04b_4_k_cu_121a3ac6_292886ignoreE)
_ZN40_INTERNAL_19aee04b_4_k_cu_121a3ac6_292884cuda3std3__442_GLOBAL__N__19aee04b_4_k_cu_121a3ac6_292886ignoreE:
	.zero		1
	.type		_ZN40_INTERNAL_19aee04b_4_k_cu_121a3ac6_292884cute7productE,@object
	.size		_ZN40_INTERNAL_19aee04b_4_k_cu_121a3ac6_292884cute7productE,(_ZN40_INTERNAL_19aee04b_4_k_cu_121a3ac6_292884cuda3std3__45__cpo3endE - _ZN40_INTERNAL_19aee04b_4_k_cu_121a3ac6_292884cute7productE)
_ZN40_INTERNAL_19aee04b_4_k_cu_121a3ac6_292884cute7productE:
	.zero		1
	.type		_ZN40_INTERNAL_19aee04b_4_k_cu_121a3ac6_292884cuda3std3__45__cpo3endE,@object
	.size		_ZN40_INTERNAL_19aee04b_4_k_cu_121a3ac6_292884cuda3std3__45__cpo3endE,(_ZN40_INTERNAL_19aee04b_4_k_cu_121a3ac6_292884cuda3std3__419piecewise_constructE - _ZN40_INTERNAL_19aee04b_4_k_cu_121a3ac6_292884cuda3std3__45__cpo3endE)
_ZN40_INTERNAL_19aee04b_4_k_cu_121a3ac6_292884cuda3std3__45__cpo3endE:
	.zero		1
	.type		_ZN40_INTERNAL_19aee04b_4_k_cu_121a3ac6_292884cuda3std3__419piecewise_constructE,@object
	.size		_ZN40_INTERNAL_19aee04b_4_k_cu_121a3ac6_292884cuda3std3__419piecewise_constructE,(_ZN40_INTERNAL_19aee04b_4_k_cu_121a3ac6_292884cuda3std3__45__cpo4cendE - _ZN40_INTERNAL_19aee04b_4_k_cu_121a3ac6_292884cuda3std3__419piecewise_constructE)
_ZN40_INTERNAL_19aee04b_4_k_cu_121a3ac6_292884cuda3std3__419piecewise_constructE:
	.zero		1
	.type		_ZN40_INTERNAL_19aee04b_4_k_cu_121a3ac6_292884cuda3std3__45__cpo4cendE,@object
	.size		_ZN40_INTERNAL_19aee04b_4_k_cu_121a3ac6_292884cuda3std3__45__cpo4cendE,(_ZN40_INTERNAL_19aee04b_4_k_cu_121a3ac6_292884cuda3std6ranges3__45__cpo4swapE - _ZN40_INTERNAL_19aee04b_4_k_cu_121a3ac6_292884cuda3std3__45__cpo4cendE)
_ZN40_INTERNAL_19aee04b_4_k_cu_121a3ac6_292884cuda3std3__45__cpo4cendE:
	.zero		1
	.type		_ZN40_INTERNAL_19aee04b_4_k_cu_121a3ac6_292884cuda3std6ranges3__45__cpo4swapE,@object
	.size		_ZN40_INTERNAL_19aee04b_4_k_cu_121a3ac6_292884cuda3std6ranges3__45__cpo4swapE,(.L_10 - _ZN40_INTERNAL_19aee04b_4_k_cu_121a3ac6_292884cuda3std6ranges3__45__cpo4swapE)
_ZN40_INTERNAL_19aee04b_4_k_cu_121a3ac6_292884cuda3std6ranges3__45__cpo4swapE:
	.zero		1
.L_10:


//--------------------- .nv.constant0._ZN7cutlass13device_kernelINS_4gemm6kernel13GemmUniversalIN4cute5tupleIJiiiiEEENS1_10collective13CollectiveMmaINS1_35MainloopSm100TmaUmmaWarpSpecializedILi7ELi2ELi4ENS5_IJNS4_1CILi1EEESB_SB_EEEEENS5_IJNSA_ILi64EEENSA_ILi128EEESF_EEENS_12float_e5m2_tENS5_IJlSB_lEEESH_SI_NS4_8TiledMMAINS4_8MMA_AtomIJNS4_10MMA_TraitsINS4_19SM100_MMA_F8F6F4_SSEJSH_SH_fSE_SF_NS4_17integral_constantINS4_4UMMA5MajorELSP_0EEESQ_NSN_INSO_7ScaleInELSR_0EEESS_EEEEEENS4_6LayoutISC_NS5_IJNSA_ILi0EEESW_SW_EEEEENS5_IJNS4_10UnderscoreESZ_SZ_EEEEENS4_13SM90_TMA_LOADENS4_14ComposedLayoutINS4_7SwizzleILi3ELi4ELi3EEENS4_18smem_ptr_flag_bitsILi8EEENSV_INS5_IJNSA_ILi8EEESF_EEENS5_IJSF_SB_EEEEEEEvNS4_8identityES12_S1C_vS1D_EENS_8epilogue10collective18CollectiveEpilogueINS1F_23Sm100TmaWarpSpecializedILi2ELi2ELi32ELb0ELb0EEEJSG_NS5_IJNSV_ISE_SB_EES1K_EEESH_SI_SH_SI_NS1F_6fusion15FusionCallbacksIS1J_NS1M_17LinearCombinationISH_fSH_fLNS_15FloatRoundStyleE2EEESG_S1L_JEEENS4_5SM1004TMEM4LOAD26SM100_TMEM_LOAD_16dp32b32xES12_NS13_INS14_ILi2ELi4ELi3EEES17_NSV_INS5_IJS18_SE_EEENS5_IJSE_SB_EEEEEEENS4_39AutoVectorizingCopyWithAssumedAlignmentILi128EEENS4_14SM90_TMA_STOREES20_S22_S22_EEEvvEEEEvNT_6ParamsE --------------------------
	.section	.nv.constant0._ZN7cutlass13device_kernelINS_4gemm6kernel13GemmUniversalIN4cute5tupleIJiiiiEEENS1_10collective13CollectiveMmaINS1_35MainloopSm100TmaUmmaWarpSpecializedILi7ELi2ELi4ENS5_IJNS4_1CILi1EEESB_SB_EEEEENS5_IJNSA_ILi64EEENSA_ILi128EEESF_EEENS_12float_e5m2_tENS5_IJlSB_lEEESH_SI_NS4_8TiledMMAINS4_8MMA_AtomIJNS4_10MMA_TraitsINS4_19SM100_MMA_F8F6F4_SSEJSH_SH_fSE_SF_NS4_17integral_constantINS4_4UMMA5MajorELSP_0EEESQ_NSN_INSO_7ScaleInELSR_0EEESS_EEEEEENS4_6LayoutISC_NS5_IJNSA_ILi0EEESW_SW_EEEEENS5_IJNS4_10UnderscoreESZ_SZ_EEEEENS4_13SM90_TMA_LOADENS4_14ComposedLayoutINS4_7SwizzleILi3ELi4ELi3EEENS4_18smem_ptr_flag_bitsILi8EEENSV_INS5_IJNSA_ILi8EEESF_EEENS5_IJSF_SB_EEEEEEEvNS4_8identityES12_S1C_vS1D_EENS_8epilogue10collective18CollectiveEpilogueINS1F_23Sm100TmaWarpSpecializedILi2ELi2ELi32ELb0ELb0EEEJSG_NS5_IJNSV_ISE_SB_EES1K_EEESH_SI_SH_SI_NS1F_6fusion15FusionCallbacksIS1J_NS1M_17LinearCombinationISH_fSH_fLNS_15FloatRoundStyleE2EEESG_S1L_JEEENS4_5SM1004TMEM4LOAD26SM100_TMEM_LOAD_16dp32b32xES12_NS13_INS14_ILi2ELi4ELi3EEES17_NSV_INS5_IJS18_SE_EEENS5_IJSE_SB_EEEEEEENS4_39AutoVectorizingCopyWithAssumedAlignmentILi128EEENS4_14SM90_TMA_STOREES20_S22_S22_EEEvvEEEEvNT_6ParamsE,"a",@progbits
	.sectionflags	@""
	.align	4
.nv.constant0._ZN7cutlass13device_kernelINS_4gemm6kernel13GemmUniversalIN4cute5tupleIJiiiiEEENS1_10collective13CollectiveMmaINS1_35MainloopSm100TmaUmmaWarpSpecializedILi7ELi2ELi4ENS5_IJNS4_1CILi1EEESB_SB_EEEEENS5_IJNSA_ILi64EEENSA_ILi128EEESF_EEENS_12float_e5m2_tENS5_IJlSB_lEEESH_SI_NS4_8TiledMMAINS4_8MMA_AtomIJNS4_10MMA_TraitsINS4_19SM100_MMA_F8F6F4_SSEJSH_SH_fSE_SF_NS4_17integral_constantINS4_4UMMA5MajorELSP_0EEESQ_NSN_INSO_7ScaleInELSR_0EEESS_EEEEEENS4_6LayoutISC_NS5_IJNSA_ILi0EEESW_SW_EEEEENS5_IJNS4_10UnderscoreESZ_SZ_EEEEENS4_13SM90_TMA_LOADENS4_14ComposedLayoutINS4_7SwizzleILi3ELi4ELi3EEENS4_18smem_ptr_flag_bitsILi8EEENSV_INS5_IJNSA_ILi8EEESF_EEENS5_IJSF_SB_EEEEEEEvNS4_8identityES12_S1C_vS1D_EENS_8epilogue10collective18CollectiveEpilogueINS1F_23Sm100TmaWarpSpecializedILi2ELi2ELi32ELb0ELb0EEEJSG_NS5_IJNSV_ISE_SB_EES1K_EEESH_SI_SH_SI_NS1F_6fusion15FusionCallbacksIS1J_NS1M_17LinearCombinationISH_fSH_fLNS_15FloatRoundStyleE2EEESG_S1L_JEEENS4_5SM1004TMEM4LOAD26SM100_TMEM_LOAD_16dp32b32xES12_NS13_INS14_ILi2ELi4ELi3EEES17_NSV_INS5_IJS18_SE_EEENS5_IJSE_SB_EEEEEEENS4_39AutoVectorizingCopyWithAssumedAlignmentILi128EEENS4_14SM90_TMA_STOREES20_S22_S22_EEEvvEEEEvNT_6ParamsE:
	.zero		2944


//--------------------- SYMBOLS --------------------------

	.type		.nv.reservedSmem.offset0,@object
	.size		.nv.reservedSmem.offset0,0x4
	.type		.nv.reservedSmem.cap,@object
	.size		.nv.reservedSmem.cap,0x4
	.type		__assertfail,@function
